//
// Generated by NVIDIA NVVM Compiler
//
// Compiler Build ID: CL-36424714
// Cuda compilation tools, release 13.0, V13.0.88
// Based on NVVM 20.0.0
//

.version 9.0
.target sm_100
.address_size 64

	// .globl	_Z15smoothingFilteriiiiPKfPiPf
// _ZZ15smoothingFilteriiiiPKfPiPfE5s_Img has been demoted
// _ZZ9outFilteriiPKfPKiPfE5s_Img has been demoted

.visible .entry _Z15smoothingFilteriiiiPKfPiPf(
	.param .u32 _Z15smoothingFilteriiiiPKfPiPf_param_0,
	.param .u32 _Z15smoothingFilteriiiiPKfPiPf_param_1,
	.param .u32 _Z15smoothingFilteriiiiPKfPiPf_param_2,
	.param .u32 _Z15smoothingFilteriiiiPKfPiPf_param_3,
	.param .u64 .ptr .align 1 _Z15smoothingFilteriiiiPKfPiPf_param_4,
	.param .u64 .ptr .align 1 _Z15smoothingFilteriiiiPKfPiPf_param_5,
	.param .u64 .ptr .align 1 _Z15smoothingFilteriiiiPKfPiPf_param_6
)
{
	.reg .pred 	%p<44>;
	.reg .b32 	%r<123>;
	.reg .b32 	%f<66>;
	.reg .b64 	%rd<20>;
	// demoted variable
	.shared .align 4 .b8 _ZZ15smoothingFilteriiiiPKfPiPfE5s_Img[4096];
	ld.param.u32 	%r60, [_Z15smoothingFilteriiiiPKfPiPf_param_0];
	ld.param.u32 	%r64, [_Z15smoothingFilteriiiiPKfPiPf_param_1];
	ld.param.u32 	%r62, [_Z15smoothingFilteriiiiPKfPiPf_param_2];
	ld.param.u32 	%r63, [_Z15smoothingFilteriiiiPKfPiPf_param_3];
	ld.param.u64 	%rd7, [_Z15smoothingFilteriiiiPKfPiPf_param_4];
	ld.param.u64 	%rd8, [_Z15smoothingFilteriiiiPKfPiPf_param_6];
	cvta.to.global.u64 	%rd1, %rd8;
	cvta.to.global.u64 	%rd2, %rd7;
	mov.u32 	%r1, %tid.x;
	mov.u32 	%r2, %tid.y;
	mov.u32 	%r65, %ctaid.x;
	mov.u32 	%r3, %ntid.x;
	mad.lo.s32 	%r4, %r65, %r3, %r1;
	mov.u32 	%r66, %ctaid.y;
	mov.u32 	%r5, %ntid.y;
	mad.lo.s32 	%r67, %r66, %r5, %r2;
	mad.lo.s32 	%r7, %r2, %r3, %r1;
	mad.lo.s32 	%r8, %r67, %r60, %r4;
	setp.lt.s32 	%p4, %r4, %r60;
	setp.lt.s32 	%p5, %r67, %r64;
	and.pred  	%p1, %p4, %p5;
	not.pred 	%p6, %p1;
	@%p6 bra 	$L__BB0_2;
	mul.wide.s32 	%rd9, %r8, 4;
	add.s64 	%rd10, %rd2, %rd9;
	ld.global.nc.f32 	%f27, [%rd10];
	shl.b32 	%r68, %r7, 2;
	mov.u32 	%r69, _ZZ15smoothingFilteriiiiPKfPiPfE5s_Img;
	add.s32 	%r70, %r69, %r68;
	st.shared.f32 	[%r70], %f27;
$L__BB0_2:
	bar.sync 	0;
	@%p6 bra 	$L__BB0_51;
	setp.lt.s32 	%p8, %r62, 1;
	setp.lt.s32 	%p9, %r63, 2;
	mov.b32 	%r113, 0;
	mov.b32 	%r117, 1;
	or.pred  	%p10, %p8, %p9;
	@%p10 bra 	$L__BB0_40;
	cvt.rn.f32.s32 	%f1, %r62;
	mov.b32 	%r102, 1;
	mov.b32 	%r101, 2;
	mov.b32 	%r103, 0;
$L__BB0_5:
	mov.u32 	%r117, %r102;
	shl.b32 	%r77, %r103, 1;
	add.s32 	%r12, %r77, 2;
	neg.s32 	%r104, %r117;
	setp.ge.s32 	%p11, %r4, %r117;
	add.s32 	%r78, %r117, %r4;
	setp.lt.s32 	%p12, %r78, %r64;
	and.pred  	%p13, %p11, %p12;
	setp.ge.u32 	%p14, %r67, %r117;
	and.pred  	%p15, %p13, %p14;
	add.s32 	%r79, %r117, %r67;
	setp.lt.s32 	%p16, %r79, %r60;
	and.pred  	%p2, %p15, %p16;
	add.s32 	%r81, %r117, %r1;
	setp.lt.u32 	%p17, %r81, %r3;
	min.u32 	%r83, %r1, %r2;
	setp.ge.u32 	%p18, %r83, %r117;
	add.s32 	%r84, %r117, %r2;
	setp.lt.u32 	%p19, %r84, %r5;
	and.pred  	%p20, %p17, %p19;
	and.pred  	%p3, %p20, %p18;
	and.b32  	%r14, %r103, 1;
	mov.f32 	%f61, 0f00000000;
	mov.b32 	%r113, 0;
	not.pred 	%p21, %p2;
	not.pred 	%p27, %p3;
$L__BB0_6:
	mad.lo.s32 	%r17, %r104, %r60, %r8;
	mad.lo.s32 	%r18, %r104, %r3, %r7;
	sub.s32 	%r85, %r18, %r117;
	shl.b32 	%r86, %r85, 2;
	mov.u32 	%r87, _ZZ15smoothingFilteriiiiPKfPiPfE5s_Img;
	add.s32 	%r19, %r87, %r86;
	sub.s32 	%r88, %r17, %r117;
	mul.wide.s32 	%rd11, %r88, 4;
	add.s64 	%rd3, %rd2, %rd11;
	@%p21 bra 	$L__BB0_10;
	add.s32 	%r113, %r113, 1;
	@%p3 bra 	$L__BB0_9;
	ld.global.nc.f32 	%f29, [%rd3];
	add.f32 	%f61, %f61, %f29;
	bra.uni 	$L__BB0_10;
$L__BB0_9:
	ld.shared.f32 	%f30, [%r19];
	add.f32 	%f61, %f61, %f30;
$L__BB0_10:
	setp.ne.s32 	%p22, %r14, 0;
	mov.b32 	%r108, 1;
	@%p22 bra 	$L__BB0_19;
	@%p21 bra 	$L__BB0_15;
	add.s32 	%r113, %r113, 1;
	@%p3 bra 	$L__BB0_14;
	ld.global.nc.f32 	%f31, [%rd3+4];
	add.f32 	%f61, %f61, %f31;
	bra.uni 	$L__BB0_15;
$L__BB0_14:
	ld.shared.f32 	%f32, [%r19+4];
	add.f32 	%f61, %f61, %f32;
$L__BB0_15:
	mov.b32 	%r108, 3;
	@%p21 bra 	$L__BB0_19;
	add.s32 	%r113, %r113, 1;
	@%p3 bra 	$L__BB0_18;
	ld.global.nc.f32 	%f33, [%rd3+8];
	add.f32 	%f61, %f61, %f33;
	bra.uni 	$L__BB0_19;
$L__BB0_18:
	ld.shared.f32 	%f34, [%r19+8];
	add.f32 	%f61, %f61, %f34;
$L__BB0_19:
	setp.lt.u32 	%p25, %r12, 3;
	@%p25 bra 	$L__BB0_38;
	sub.s32 	%r110, %r108, %r117;
$L__BB0_21:
	add.s32 	%r93, %r18, %r110;
	shl.b32 	%r94, %r93, 2;
	add.s32 	%r30, %r87, %r94;
	add.s32 	%r96, %r17, %r110;
	mul.wide.s32 	%rd12, %r96, 4;
	add.s64 	%rd4, %rd2, %rd12;
	@%p21 bra 	$L__BB0_25;
	add.s32 	%r113, %r113, 1;
	@%p27 bra 	$L__BB0_24;
	ld.shared.f32 	%f36, [%r30];
	add.f32 	%f61, %f61, %f36;
	bra.uni 	$L__BB0_25;
$L__BB0_24:
	ld.global.nc.f32 	%f35, [%rd4];
	add.f32 	%f61, %f61, %f35;
$L__BB0_25:
	@%p21 bra 	$L__BB0_29;
	add.s32 	%r113, %r113, 1;
	@%p3 bra 	$L__BB0_28;
	ld.global.nc.f32 	%f37, [%rd4+4];
	add.f32 	%f61, %f61, %f37;
	bra.uni 	$L__BB0_29;
$L__BB0_28:
	ld.shared.f32 	%f38, [%r30+4];
	add.f32 	%f61, %f61, %f38;
$L__BB0_29:
	@%p21 bra 	$L__BB0_33;
	add.s32 	%r113, %r113, 1;
	@%p3 bra 	$L__BB0_32;
	ld.global.nc.f32 	%f39, [%rd4+8];
	add.f32 	%f61, %f61, %f39;
	bra.uni 	$L__BB0_33;
$L__BB0_32:
	ld.shared.f32 	%f40, [%r30+8];
	add.f32 	%f61, %f61, %f40;
$L__BB0_33:
	@%p21 bra 	$L__BB0_37;
	add.s32 	%r113, %r113, 1;
	@%p3 bra 	$L__BB0_36;
	ld.global.nc.f32 	%f41, [%rd4+12];
	add.f32 	%f61, %f61, %f41;
	bra.uni 	$L__BB0_37;
$L__BB0_36:
	ld.shared.f32 	%f42, [%r30+12];
	add.f32 	%f61, %f61, %f42;
$L__BB0_37:
	add.s32 	%r110, %r110, 4;
	setp.ne.s32 	%p31, %r110, %r101;
	@%p31 bra 	$L__BB0_21;
$L__BB0_38:
	add.s32 	%r104, %r104, 1;
	setp.ne.s32 	%p32, %r104, %r101;
	@%p32 bra 	$L__BB0_6;
	add.s32 	%r102, %r117, 1;
	setp.lt.f32 	%p33, %f61, %f1;
	setp.lt.s32 	%p34, %r102, %r63;
	and.pred  	%p35, %p33, %p34;
	add.s32 	%r101, %r117, 2;
	mov.u32 	%r103, %r117;
	@%p35 bra 	$L__BB0_5;
$L__BB0_40:
	ld.param.u64 	%rd19, [_Z15smoothingFilteriiiiPKfPiPf_param_5];
	cvta.to.global.u64 	%rd13, %rd19;
	mul.wide.s32 	%rd14, %r8, 4;
	add.s64 	%rd15, %rd13, %rd14;
	st.global.u32 	[%rd15], %r117;
	neg.s32 	%r46, %r117;
	cvt.rn.f32.s32 	%f26, %r113;
	sub.s32 	%r47, 1, %r117;
	and.b32  	%r48, %r117, 1;
	sub.s32 	%r49, 3, %r117;
	mov.u32 	%r119, %r46;
$L__BB0_41:
	setp.eq.s32 	%p36, %r113, 0;
	mad.lo.s32 	%r97, %r119, %r60, %r8;
	sub.s32 	%r98, %r97, %r117;
	mul.wide.s32 	%rd16, %r98, 4;
	add.s64 	%rd5, %rd1, %rd16;
	@%p36 bra 	$L__BB0_43;
	mov.f32 	%f43, 0f3F800000;
	div.approx.f32 	%f44, %f43, %f26;
	atom.global.add.f32 	%f45, [%rd5], %f44;
$L__BB0_43:
	setp.eq.s32 	%p37, %r48, 0;
	setp.eq.s32 	%p38, %r113, 0;
	or.pred  	%p39, %p37, %p38;
	selp.b32 	%r120, %r47, %r49, %p37;
	@%p39 bra 	$L__BB0_45;
	mov.f32 	%f46, 0f3F800000;
	div.approx.f32 	%f47, %f46, %f26;
	atom.global.add.f32 	%f48, [%rd5+4], %f47;
	atom.global.add.f32 	%f49, [%rd5+8], %f47;
	mov.u32 	%r120, %r49;
$L__BB0_45:
	setp.lt.u32 	%p40, %r117, 2;
	@%p40 bra 	$L__BB0_50;
	add.s32 	%r122, %r46, %r120;
	add.s32 	%r99, %r4, %r120;
	add.s32 	%r100, %r67, %r119;
	mad.lo.s32 	%r121, %r60, %r100, %r99;
$L__BB0_47:
	setp.eq.s32 	%p41, %r113, 0;
	@%p41 bra 	$L__BB0_49;
	mul.wide.s32 	%rd17, %r121, 4;
	add.s64 	%rd18, %rd1, %rd17;
	mov.f32 	%f50, 0f3F800000;
	div.approx.f32 	%f51, %f50, %f26;
	atom.global.add.f32 	%f52, [%rd18], %f51;
	atom.global.add.f32 	%f53, [%rd18+4], %f51;
	atom.global.add.f32 	%f54, [%rd18+8], %f51;
	atom.global.add.f32 	%f55, [%rd18+12], %f51;
$L__BB0_49:
	add.s32 	%r122, %r122, 4;
	add.s32 	%r121, %r121, 4;
	setp.ne.s32 	%p42, %r122, 1;
	@%p42 bra 	$L__BB0_47;
$L__BB0_50:
	add.s32 	%r59, %r119, 1;
	setp.ne.s32 	%p43, %r119, %r117;
	mov.u32 	%r119, %r59;
	@%p43 bra 	$L__BB0_41;
$L__BB0_51:
	ret;

}
	// .globl	_Z15normalizeFilteriiPfPKf
.visible .entry _Z15normalizeFilteriiPfPKf(
	.param .u32 _Z15normalizeFilteriiPfPKf_param_0,
	.param .u32 _Z15normalizeFilteriiPfPKf_param_1,
	.param .u64 .ptr .align 1 _Z15normalizeFilteriiPfPKf_param_2,
	.param .u64 .ptr .align 1 _Z15normalizeFilteriiPfPKf_param_3
)
{
	.reg .pred 	%p<5>;
	.reg .b32 	%r<14>;
	.reg .b32 	%f<4>;
	.reg .b64 	%rd<9>;

	ld.param.u32 	%r4, [_Z15normalizeFilteriiPfPKf_param_0];
	ld.param.u32 	%r5, [_Z15normalizeFilteriiPfPKf_param_1];
	ld.param.u64 	%rd1, [_Z15normalizeFilteriiPfPKf_param_2];
	ld.param.u64 	%rd2, [_Z15normalizeFilteriiPfPKf_param_3];
	mov.u32 	%r7, %ctaid.x;
	mov.u32 	%r8, %ntid.x;
	mov.u32 	%r9, %tid.x;
	mad.lo.s32 	%r1, %r7, %r8, %r9;
	mov.u32 	%r10, %ctaid.y;
	mov.u32 	%r11, %ntid.y;
	mov.u32 	%r12, %tid.y;
	mad.lo.s32 	%r13, %r10, %r11, %r12;
	setp.ge.s32 	%p1, %r1, %r4;
	setp.ge.s32 	%p2, %r13, %r5;
	or.pred  	%p3, %p1, %p2;
	@%p3 bra 	$L__BB1_3;
	cvta.to.global.u64 	%rd3, %rd2;
	mad.lo.s32 	%r3, %r13, %r4, %r1;
	mul.wide.s32 	%rd4, %r3, 4;
	add.s64 	%rd5, %rd3, %rd4;
	ld.global.nc.f32 	%f1, [%rd5];
	setp.eq.f32 	%p4, %f1, 0f00000000;
	@%p4 bra 	$L__BB1_3;
	cvta.to.global.u64 	%rd6, %rd1;
	add.s64 	%rd8, %rd6, %rd4;
	ld.global.f32 	%f2, [%rd8];
	div.approx.f32 	%f3, %f2, %f1;
	st.global.f32 	[%rd8], %f3;
$L__BB1_3:
	ret;

}
	// .globl	_Z9outFilteriiPKfPKiPf
.visible .entry _Z9outFilteriiPKfPKiPf(
	.param .u32 _Z9outFilteriiPKfPKiPf_param_0,
	.param .u32 _Z9outFilteriiPKfPKiPf_param_1,
	.param .u64 .ptr .align 1 _Z9outFilteriiPKfPKiPf_param_2,
	.param .u64 .ptr .align 1 _Z9outFilteriiPKfPKiPf_param_3,
	.param .u64 .ptr .align 1 _Z9outFilteriiPKfPKiPf_param_4
)
{
	.reg .pred 	%p<32>;
	.reg .b32 	%r<99>;
	.reg .b32 	%f<56>;
	.reg .b64 	%rd<17>;
	// demoted variable
	.shared .align 4 .b8 _ZZ9outFilteriiPKfPKiPfE5s_Img[4096];
	ld.param.u32 	%r48, [_Z9outFilteriiPKfPKiPf_param_0];
	ld.param.u32 	%r50, [_Z9outFilteriiPKfPKiPf_param_1];
	ld.param.u64 	%rd6, [_Z9outFilteriiPKfPKiPf_param_2];
	ld.param.u64 	%rd4, [_Z9outFilteriiPKfPKiPf_param_3];
	ld.param.u64 	%rd5, [_Z9outFilteriiPKfPKiPf_param_4];
	cvta.to.global.u64 	%rd1, %rd6;
	mov.u32 	%r1, %tid.x;
	mov.u32 	%r2, %tid.y;
	mov.u32 	%r51, %ctaid.x;
	mov.u32 	%r3, %ntid.x;
	mad.lo.s32 	%r4, %r51, %r3, %r1;
	mov.u32 	%r52, %ctaid.y;
	mov.u32 	%r5, %ntid.y;
	mad.lo.s32 	%r53, %r52, %r5, %r2;
	mad.lo.s32 	%r7, %r2, %r3, %r1;
	mad.lo.s32 	%r8, %r53, %r48, %r4;
	setp.lt.s32 	%p4, %r4, %r48;
	setp.lt.s32 	%p5, %r53, %r50;
	and.pred  	%p1, %p4, %p5;
	not.pred 	%p6, %p1;
	@%p6 bra 	$L__BB2_2;
	mul.wide.s32 	%rd7, %r8, 4;
	add.s64 	%rd8, %rd1, %rd7;
	ld.global.nc.f32 	%f26, [%rd8];
	shl.b32 	%r54, %r7, 2;
	mov.u32 	%r55, _ZZ9outFilteriiPKfPKiPfE5s_Img;
	add.s32 	%r56, %r55, %r54;
	st.shared.f32 	[%r56], %f26;
$L__BB2_2:
	bar.sync 	0;
	@%p6 bra 	$L__BB2_40;
	cvta.to.global.u64 	%rd9, %rd4;
	mul.wide.s32 	%rd10, %r8, 4;
	add.s64 	%rd11, %rd9, %rd10;
	ld.global.nc.u32 	%r9, [%rd11];
	setp.lt.s32 	%p8, %r9, 0;
	mov.b32 	%r94, 0;
	mov.f32 	%f50, 0f00000000;
	@%p8 bra 	$L__BB2_38;
	neg.s32 	%r83, %r9;
	setp.ge.s32 	%p9, %r4, %r9;
	add.s32 	%r59, %r9, %r4;
	setp.lt.s32 	%p10, %r59, %r48;
	and.pred  	%p11, %p9, %p10;
	setp.ge.u32 	%p12, %r53, %r9;
	and.pred  	%p13, %p11, %p12;
	add.s32 	%r60, %r9, %r53;
	setp.lt.u32 	%p14, %r60, %r50;
	and.pred  	%p2, %p13, %p14;
	add.s32 	%r62, %r9, %r1;
	setp.lt.u32 	%p15, %r62, %r3;
	min.u32 	%r64, %r1, %r2;
	setp.ge.u32 	%p16, %r64, %r9;
	add.s32 	%r65, %r9, %r2;
	setp.lt.u32 	%p17, %r65, %r5;
	and.pred  	%p18, %p15, %p17;
	and.pred  	%p3, %p18, %p16;
	and.b32  	%r11, %r9, 1;
	shl.b32 	%r66, %r9, 1;
	neg.s32 	%r12, %r66;
	sub.s32 	%r13, %r8, %r9;
	sub.s32 	%r14, %r7, %r9;
	mov.f32 	%f50, 0f00000000;
	mov.b32 	%r94, 0;
	not.pred 	%p19, %p2;
	not.pred 	%p25, %p3;
$L__BB2_5:
	mul.lo.s32 	%r17, %r83, %r50;
	add.s32 	%r67, %r17, %r8;
	mul.lo.s32 	%r18, %r83, %r5;
	add.s32 	%r68, %r18, %r7;
	sub.s32 	%r69, %r68, %r9;
	shl.b32 	%r70, %r69, 2;
	mov.u32 	%r71, _ZZ9outFilteriiPKfPKiPfE5s_Img;
	add.s32 	%r19, %r71, %r70;
	sub.s32 	%r72, %r67, %r9;
	mul.wide.s32 	%rd12, %r72, 4;
	add.s64 	%rd2, %rd1, %rd12;
	@%p19 bra 	$L__BB2_9;
	add.s32 	%r94, %r94, 1;
	@%p3 bra 	$L__BB2_8;
	ld.global.nc.f32 	%f29, [%rd2];
	add.f32 	%f50, %f50, %f29;
	bra.uni 	$L__BB2_9;
$L__BB2_8:
	ld.shared.f32 	%f30, [%r19];
	add.f32 	%f50, %f50, %f30;
$L__BB2_9:
	setp.eq.s32 	%p20, %r11, 0;
	mov.b32 	%r87, 1;
	@%p20 bra 	$L__BB2_18;
	@%p19 bra 	$L__BB2_14;
	add.s32 	%r94, %r94, 1;
	@%p3 bra 	$L__BB2_13;
	ld.global.nc.f32 	%f31, [%rd2+4];
	add.f32 	%f50, %f50, %f31;
	bra.uni 	$L__BB2_14;
$L__BB2_13:
	ld.shared.f32 	%f32, [%r19+4];
	add.f32 	%f50, %f50, %f32;
$L__BB2_14:
	mov.b32 	%r87, 3;
	@%p19 bra 	$L__BB2_18;
	add.s32 	%r94, %r94, 1;
	@%p3 bra 	$L__BB2_17;
	ld.global.nc.f32 	%f33, [%rd2+8];
	add.f32 	%f50, %f50, %f33;
	bra.uni 	$L__BB2_18;
$L__BB2_17:
	ld.shared.f32 	%f34, [%r19+8];
	add.f32 	%f50, %f50, %f34;
$L__BB2_18:
	setp.lt.u32 	%p23, %r9, 2;
	@%p23 bra 	$L__BB2_37;
	add.s32 	%r91, %r12, %r87;
	add.s32 	%r77, %r13, %r87;
	add.s32 	%r90, %r77, %r17;
	add.s32 	%r78, %r14, %r87;
	add.s32 	%r79, %r78, %r18;
	shl.b32 	%r80, %r79, 2;
	add.s32 	%r82, %r71, %r80;
	add.s32 	%r89, %r82, 8;
$L__BB2_20:
	mul.wide.s32 	%rd13, %r90, 4;
	add.s64 	%rd3, %rd1, %rd13;
	@%p19 bra 	$L__BB2_24;
	add.s32 	%r94, %r94, 1;
	@%p25 bra 	$L__BB2_23;
	ld.shared.f32 	%f36, [%r89+-8];
	add.f32 	%f50, %f50, %f36;
	bra.uni 	$L__BB2_24;
$L__BB2_23:
	ld.global.nc.f32 	%f35, [%rd3];
	add.f32 	%f50, %f50, %f35;
$L__BB2_24:
	@%p19 bra 	$L__BB2_28;
	add.s32 	%r94, %r94, 1;
	@%p3 bra 	$L__BB2_27;
	ld.global.nc.f32 	%f37, [%rd3+4];
	add.f32 	%f50, %f50, %f37;
	bra.uni 	$L__BB2_28;
$L__BB2_27:
	ld.shared.f32 	%f38, [%r89+-4];
	add.f32 	%f50, %f50, %f38;
$L__BB2_28:
	@%p19 bra 	$L__BB2_32;
	add.s32 	%r94, %r94, 1;
	@%p3 bra 	$L__BB2_31;
	ld.global.nc.f32 	%f39, [%rd3+8];
	add.f32 	%f50, %f50, %f39;
	bra.uni 	$L__BB2_32;
$L__BB2_31:
	ld.shared.f32 	%f40, [%r89];
	add.f32 	%f50, %f50, %f40;
$L__BB2_32:
	@%p19 bra 	$L__BB2_36;
	add.s32 	%r94, %r94, 1;
	@%p3 bra 	$L__BB2_35;
	ld.global.nc.f32 	%f41, [%rd3+12];
	add.f32 	%f50, %f50, %f41;
	bra.uni 	$L__BB2_36;
$L__BB2_35:
	ld.shared.f32 	%f42, [%r89+4];
	add.f32 	%f50, %f50, %f42;
$L__BB2_36:
	add.s32 	%r91, %r91, 4;
	add.s32 	%r90, %r90, 4;
	add.s32 	%r89, %r89, 16;
	setp.ne.s32 	%p29, %r91, 1;
	@%p29 bra 	$L__BB2_20;
$L__BB2_37:
	add.s32 	%r46, %r83, 1;
	setp.ne.s32 	%p30, %r83, %r9;
	mov.u32 	%r83, %r46;
	@%p30 bra 	$L__BB2_5;
$L__BB2_38:
	setp.eq.s32 	%p31, %r94, 0;
	@%p31 bra 	$L__BB2_40;
	cvt.rn.f32.s32 	%f43, %r94;
	div.approx.f32 	%f44, %f50, %f43;
	cvta.to.global.u64 	%rd14, %rd5;
	add.s64 	%rd16, %rd14, %rd10;
	st.global.f32 	[%rd16], %f44;
$L__BB2_40:
	ret;

}


// ===== COMPILED SASS (sm_100) =====

	.target	sm_100

	.elftype	@"ET_EXEC"


//--------------------- .note.nv.tkinfo           --------------------------
	.section	.note.nv.tkinfo,"",@"SHT_NOTE"
	.sectionflags	@"SHF_NOTE_NV_TKINFO"
	.tkinfo
        /*0018*/ 	.word	0x00000002
        /*0030*/ 	.string	""
        /*0030*/ 	.string	"ptxas"
        /*0030*/ 	.string	"Cuda compilation tools, release 13.0, V13.0.88"
        /*0030*/ 	.string	"Build cuda_13.0.r13.0/compiler.36424714_0"
        /*0030*/ 	.string	"-arch sm_100 -m 64 "



//--------------------- .note.nv.cuinfo           --------------------------
	.section	.note.nv.cuinfo,"",@"SHT_NOTE"
	.sectionflags	@"SHF_NOTE_NV_CUINFO"
        /*0018*/ 	.short	0x0002
        /*001a*/ 	.short	0x0064
        /*001c*/ 	.short	0x0082
	.zero		2


//--------------------- .nv.info                  --------------------------
	.section	.nv.info,"",@"SHT_CUDA_INFO"
	.align	4


	//----- nvinfo : EIATTR_REGCOUNT
	.align		4
        /*0000*/ 	.byte	0x04, 0x2f
        /*0002*/ 	.short	(.L_1 - .L_0)
	.align		4
.L_0:
        /*0004*/ 	.word	index@(_Z15smoothingFilteriiiiPKfPiPf)
        /*0008*/ 	.word	0x00000021


	//----- nvinfo : EIATTR_FRAME_SIZE
	.align		4
.L_1:
        /*000c*/ 	.byte	0x04, 0x11
        /*000e*/ 	.short	(.L_3 - .L_2)
	.align		4
.L_2:
        /*0010*/ 	.word	index@(_Z15smoothingFilteriiiiPKfPiPf)
        /*0014*/ 	.word	0x00000000


	//----- nvinfo : EIATTR_REGCOUNT
	.align		4
.L_3:
        /*0018*/ 	.byte	0x04, 0x2f
        /*001a*/ 	.short	(.L_5 - .L_4)
	.align		4
.L_4:
        /*001c*/ 	.word	index@(_Z15normalizeFilteriiPfPKf)
        /*0020*/ 	.word	0x00000008


	//----- nvinfo : EIATTR_FRAME_SIZE
	.align		4
.L_5:
        /*0024*/ 	.byte	0x04, 0x11
        /*0026*/ 	.short	(.L_7 - .L_6)
	.align		4
.L_6:
        /*0028*/ 	.word	index@(_Z15normalizeFilteriiPfPKf)
        /*002c*/ 	.word	0x00000000


	//----- nvinfo : EIATTR_REGCOUNT
	.align		4
.L_7:
        /*0030*/ 	.byte	0x04, 0x2f
        /*0032*/ 	.short	(.L_9 - .L_8)
	.align		4
.L_8:
        /*0034*/ 	.word	index@(_Z9outFilteriiPKfPKiPf)
        /*0038*/ 	.word	0x00000016


	//----- nvinfo : EIATTR_FRAME_SIZE
	.align		4
.L_9:
        /*003c*/ 	.byte	0x04, 0x11
        /*003e*/ 	.short	(.L_11 - .L_10)
	.align		4
.L_10:
        /*0040*/ 	.word	index@(_Z9outFilteriiPKfPKiPf)
        /*0044*/ 	.word	0x00000000


	//----- nvinfo : EIATTR_MIN_STACK_SIZE
	.align		4
.L_11:
        /*0048*/ 	.byte	0x04, 0x12
        /*004a*/ 	.short	(.L_13 - .L_12)
	.align		4
.L_12:
        /*004c*/ 	.word	index@(_Z9outFilteriiPKfPKiPf)
        /*0050*/ 	.word	0x00000000


	//----- nvinfo : EIATTR_MIN_STACK_SIZE
	.align		4
.L_13:
        /*0054*/ 	.byte	0x04, 0x12
        /*0056*/ 	.short	(.L_15 - .L_14)
	.align		4
.L_14:
        /*0058*/ 	.word	index@(_Z15normalizeFilteriiPfPKf)
        /*005c*/ 	.word	0x00000000


	//----- nvinfo : EIATTR_MIN_STACK_SIZE
	.align		4
.L_15:
        /*0060*/ 	.byte	0x04, 0x12
        /*0062*/ 	.short	(.L_17 - .L_16)
	.align		4
.L_16:
        /*0064*/ 	.word	index@(_Z15smoothingFilteriiiiPKfPiPf)
        /*0068*/ 	.word	0x00000000
.L_17:


//--------------------- .nv.compat                --------------------------
	.section	.nv.compat,"",@"SHT_CUDA_COMPAT_INFO"
	.align	4
        /*0000*/ 	.byte	0x02, 0x09, 0x00, 0x00, 0x02, 0x02, 0x01, 0x00, 0x02, 0x05, 0x05, 0x00, 0x03, 0x07, 0x01, 0x01
        /*0010*/ 	.byte	0x02, 0x03, 0x00, 0x00, 0x02, 0x06, 0x01, 0x00, 0x04, 0x0b, 0x08, 0x00, 0x01, 0x00, 0x00, 0x00
        /*0020*/ 	.byte	0x00, 0x00, 0x00, 0x00


//--------------------- .nv.info._Z9outFilteriiPKfPKiPf --------------------------
	.section	.nv.info._Z9outFilteriiPKfPKiPf,"",@"SHT_CUDA_INFO"
	.sectionflags	@""
	.align	4


	//----- nvinfo : EIATTR_CUDA_API_VERSION
	.align		4
        /*0000*/ 	.byte	0x04, 0x37
        /*0002*/ 	.short	(.L_19 - .L_18)
.L_18:
        /*0004*/ 	.word	0x00000082


	//----- nvinfo : EIATTR_KPARAM_INFO
	.align		4
.L_19:
        /*0008*/ 	.byte	0x04, 0x17
        /*000a*/ 	.short	(.L_21 - .L_20)
.L_20:
        /*000c*/ 	.word	0x00000000
        /*0010*/ 	.short	0x0004
        /*0012*/ 	.short	0x0018
        /*0014*/ 	.byte	0x00, 0xf5, 0x21, 0x00


	//----- nvinfo : EIATTR_KPARAM_INFO
	.align		4
.L_21:
        /*0018*/ 	.byte	0x04, 0x17
        /*001a*/ 	.short	(.L_23 - .L_22)
.L_22:
        /*001c*/ 	.word	0x00000000
        /*0020*/ 	.short	0x0003
        /*0022*/ 	.short	0x0010
        /*0024*/ 	.byte	0x00, 0xf5, 0x21, 0x00


	//----- nvinfo : EIATTR_KPARAM_INFO
	.align		4
.L_23:
        /*0028*/ 	.byte	0x04, 0x17
        /*002a*/ 	.short	(.L_25 - .L_24)
.L_24:
        /*002c*/ 	.word	0x00000000
        /*0030*/ 	.short	0x0002
        /*0032*/ 	.short	0x0008
        /*0034*/ 	.byte	0x00, 0xf5, 0x21, 0x00


	//----- nvinfo : EIATTR_KPARAM_INFO
	.align		4
.L_25:
        /*0038*/ 	.byte	0x04, 0x17
        /*003a*/ 	.short	(.L_27 - .L_26)
.L_26:
        /*003c*/ 	.word	0x00000000
        /*0040*/ 	.short	0x0001
        /*0042*/ 	.short	0x0004
        /*0044*/ 	.byte	0x00, 0xf0, 0x11, 0x00


	//----- nvinfo : EIATTR_KPARAM_INFO
	.align		4
.L_27:
        /*0048*/ 	.byte	0x04, 0x17
        /*004a*/ 	.short	(.L_29 - .L_28)
.L_28:
        /*004c*/ 	.word	0x00000000
        /*0050*/ 	.short	0x0000
        /*0052*/ 	.short	0x0000
        /*0054*/ 	.byte	0x00, 0xf0, 0x11, 0x00


	//----- nvinfo : EIATTR_SPARSE_MMA_MASK
	.align		4
.L_29:
        /*0058*/ 	.byte	0x03, 0x50
        /*005a*/ 	.short	0x0000


	//----- nvinfo : EIATTR_MAXREG_COUNT
	.align		4
        /*005c*/ 	.byte	0x03, 0x1b
        /*005e*/ 	.short	0x00ff


	//----- nvinfo : EIATTR_NUM_BARRIERS
	.align		4
        /*0060*/ 	.byte	0x02, 0x4c
        /*0062*/ 	.byte	0x01
	.zero		1


	//----- nvinfo : EIATTR_MERCURY_ISA_VERSION
	.align		4
        /*0064*/ 	.byte	0x03, 0x5f
        /*0066*/ 	.short	0x0101


	//----- nvinfo : EIATTR_VRC_CTA_INIT_COUNT
	.align		4
        /*0068*/ 	.byte	0x02, 0x4a
	.zero		1
	.zero		1


	//----- nvinfo : EIATTR_EXIT_INSTR_OFFSETS
	.align		4
        /*006c*/ 	.byte	0x04, 0x1c
        /*006e*/ 	.short	(.L_31 - .L_30)


	//   ....[0]....
.L_30:
        /*0070*/ 	.word	0x000001b0


	//   ....[1]....
        /*0074*/ 	.word	0x00000a00


	//   ....[2]....
        /*0078*/ 	.word	0x00000aa0


	//----- nvinfo : EIATTR_CRS_STACK_SIZE
	.align		4
.L_31:
        /*007c*/ 	.byte	0x04, 0x1e
        /*007e*/ 	.short	(.L_33 - .L_32)
.L_32:
        /*0080*/ 	.word	0x00000000


	//----- nvinfo : EIATTR_CBANK_PARAM_SIZE
	.align		4
.L_33:
        /*0084*/ 	.byte	0x03, 0x19
        /*0086*/ 	.short	0x0020


	//----- nvinfo : EIATTR_PARAM_CBANK
	.align		4
        /*0088*/ 	.byte	0x04, 0x0a
        /*008a*/ 	.short	(.L_35 - .L_34)
	.align		4
.L_34:
        /*008c*/ 	.word	index@(.nv.constant0._Z9outFilteriiPKfPKiPf)
        /*0090*/ 	.short	0x0380
        /*0092*/ 	.short	0x0020


	//----- nvinfo : EIATTR_SW_WAR
	.align		4
.L_35:
        /*0094*/ 	.byte	0x04, 0x36
        /*0096*/ 	.short	(.L_37 - .L_36)
.L_36:
        /*0098*/ 	.word	0x00000008
.L_37:


//--------------------- .nv.info._Z15normalizeFilteriiPfPKf --------------------------
	.section	.nv.info._Z15normalizeFilteriiPfPKf,"",@"SHT_CUDA_INFO"
	.sectionflags	@""
	.align	4


	//----- nvinfo : EIATTR_CUDA_API_VERSION
	.align		4
        /*0000*/ 	.byte	0x04, 0x37
        /*0002*/ 	.short	(.L_39 - .L_38)
.L_38:
        /*0004*/ 	.word	0x00000082


	//----- nvinfo : EIATTR_KPARAM_INFO
	.align		4
.L_39:
        /*0008*/ 	.byte	0x04, 0x17
        /*000a*/ 	.short	(.L_41 - .L_40)
.L_40:
        /*000c*/ 	.word	0x00000000
        /*0010*/ 	.short	0x0003
        /*0012*/ 	.short	0x0010
        /*0014*/ 	.byte	0x00, 0xf5, 0x21, 0x00


	//----- nvinfo : EIATTR_KPARAM_INFO
	.align		4
.L_41:
        /*0018*/ 	.byte	0x04, 0x17
        /*001a*/ 	.short	(.L_43 - .L_42)
.L_42:
        /*001c*/ 	.word	0x00000000
        /*0020*/ 	.short	0x0002
        /*0022*/ 	.short	0x0008
        /*0024*/ 	.byte	0x00, 0xf5, 0x21, 0x00


	//----- nvinfo : EIATTR_KPARAM_INFO
	.align		4
.L_43:
        /*0028*/ 	.byte	0x04, 0x17
        /*002a*/ 	.short	(.L_45 - .L_44)
.L_44:
        /*002c*/ 	.word	0x00000000
        /*0030*/ 	.short	0x0001
        /*0032*/ 	.short	0x0004
        /*0034*/ 	.byte	0x00, 0xf0, 0x11, 0x00


	//----- nvinfo : EIATTR_KPARAM_INFO
	.align		4
.L_45:
        /*0038*/ 	.byte	0x04, 0x17
        /*003a*/ 	.short	(.L_47 - .L_46)
.L_46:
        /*003c*/ 	.word	0x00000000
        /*0040*/ 	.short	0x0000
        /*0042*/ 	.short	0x0000
        /*0044*/ 	.byte	0x00, 0xf0, 0x11, 0x00


	//----- nvinfo : EIATTR_SPARSE_MMA_MASK
	.align		4
.L_47:
        /*0048*/ 	.byte	0x03, 0x50
        /*004a*/ 	.short	0x0000


	//----- nvinfo : EIATTR_MAXREG_COUNT
	.align		4
        /*004c*/ 	.byte	0x03, 0x1b
        /*004e*/ 	.short	0x00ff


	//----- nvinfo : EIATTR_MERCURY_ISA_VERSION
	.align		4
        /*0050*/ 	.byte	0x03, 0x5f
        /*0052*/ 	.short	0x0101


	//----- nvinfo : EIATTR_VRC_CTA_INIT_COUNT
	.align		4
        /*0054*/ 	.byte	0x02, 0x4a
	.zero		1
	.zero		1


	//----- nvinfo : EIATTR_EXIT_INSTR_OFFSETS
	.align		4
        /*0058*/ 	.byte	0x04, 0x1c
        /*005a*/ 	.short	(.L_49 - .L_48)


	//   ....[0]....
.L_48:
        /*005c*/ 	.word	0x000000c0


	//   ....[1]....
        /*0060*/ 	.word	0x00000130


	//   ....[2]....
        /*0064*/ 	.word	0x000001d0


	//----- nvinfo : EIATTR_CBANK_PARAM_SIZE
	.align		4
.L_49:
        /*0068*/ 	.byte	0x03, 0x19
        /*006a*/ 	.short	0x0018


	//----- nvinfo : EIATTR_PARAM_CBANK
	.align		4
        /*006c*/ 	.byte	0x04, 0x0a
        /*006e*/ 	.short	(.L_51 - .L_50)
	.align		4
.L_50:
        /*0070*/ 	.word	index@(.nv.constant0._Z15normalizeFilteriiPfPKf)
        /*0074*/ 	.short	0x0380
        /*0076*/ 	.short	0x0018


	//----- nvinfo : EIATTR_SW_WAR
	.align		4
.L_51:
        /*0078*/ 	.byte	0x04, 0x36
        /*007a*/ 	.short	(.L_53 - .L_52)
.L_52:
        /*007c*/ 	.word	0x00000008
.L_53:


//--------------------- .nv.info._Z15smoothingFilteriiiiPKfPiPf --------------------------
	.section	.nv.info._Z15smoothingFilteriiiiPKfPiPf,"",@"SHT_CUDA_INFO"
	.sectionflags	@""
	.align	4


	//----- nvinfo : EIATTR_CUDA_API_VERSION
	.align		4
        /*0000*/ 	.byte	0x04, 0x37
        /*0002*/ 	.short	(.L_55 - .L_54)
.L_54:
        /*0004*/ 	.word	0x00000082


	//----- nvinfo : EIATTR_KPARAM_INFO
	.align		4
.L_55:
        /*0008*/ 	.byte	0x04, 0x17
        /*000a*/ 	.short	(.L_57 - .L_56)
.L_56:
        /*000c*/ 	.word	0x00000000
        /*0010*/ 	.short	0x0006
        /*0012*/ 	.short	0x0020
        /*0014*/ 	.byte	0x00, 0xf5, 0x21, 0x00


	//----- nvinfo : EIATTR_KPARAM_INFO
	.align		4
.L_57:
        /*0018*/ 	.byte	0x04, 0x17
        /*001a*/ 	.short	(.L_59 - .L_58)
.L_58:
        /*001c*/ 	.word	0x00000000
        /*0020*/ 	.short	0x0005
        /*0022*/ 	.short	0x0018
        /*0024*/ 	.byte	0x00, 0xf5, 0x21, 0x00


	//----- nvinfo : EIATTR_KPARAM_INFO
	.align		4
.L_59:
        /*0028*/ 	.byte	0x04, 0x17
        /*002a*/ 	.short	(.L_61 - .L_60)
.L_60:
        /*002c*/ 	.word	0x00000000
        /*0030*/ 	.short	0x0004
        /*0032*/ 	.short	0x0010
        /*0034*/ 	.byte	0x00, 0xf5, 0x21, 0x00


	//----- nvinfo : EIATTR_KPARAM_INFO
	.align		4
.L_61:
        /*0038*/ 	.byte	0x04, 0x17
        /*003a*/ 	.short	(.L_63 - .L_62)
.L_62:
        /*003c*/ 	.word	0x00000000
        /*0040*/ 	.short	0x0003
        /*0042*/ 	.short	0x000c
        /*0044*/ 	.byte	0x00, 0xf0, 0x11, 0x00


	//----- nvinfo : EIATTR_KPARAM_INFO
	.align		4
.L_63:
        /*0048*/ 	.byte	0x04, 0x17
        /*004a*/ 	.short	(.L_65 - .L_64)
.L_64:
        /*004c*/ 	.word	0x00000000
        /*0050*/ 	.short	0x0002
        /*0052*/ 	.short	0x0008
        /*0054*/ 	.byte	0x00, 0xf0, 0x11, 0x00


	//----- nvinfo : EIATTR_KPARAM_INFO
	.align		4
.L_65:
        /*0058*/ 	.byte	0x04, 0x17
        /*005a*/ 	.short	(.L_67 - .L_66)
.L_66:
        /*005c*/ 	.word	0x00000000
        /*0060*/ 	.short	0x0001
        /*0062*/ 	.short	0x0004
        /*0064*/ 	.byte	0x00, 0xf0, 0x11, 0x00


	//----- nvinfo : EIATTR_KPARAM_INFO
	.align		4
.L_67:
        /*0068*/ 	.byte	0x04, 0x17
        /*006a*/ 	.short	(.L_69 - .L_68)
.L_68:
        /*006c*/ 	.word	0x00000000
        /*0070*/ 	.short	0x0000
        /*0072*/ 	.short	0x0000
        /*0074*/ 	.byte	0x00, 0xf0, 0x11, 0x00


	//----- nvinfo : EIATTR_SPARSE_MMA_MASK
	.align		4
.L_69:
        /*0078*/ 	.byte	0x03, 0x50
        /*007a*/ 	.short	0x0000


	//----- nvinfo : EIATTR_MAXREG_COUNT
	.align		4
        /*007c*/ 	.byte	0x03, 0x1b
        /*007e*/ 	.short	0x00ff


	//----- nvinfo : EIATTR_NUM_BARRIERS
	.align		4
        /*0080*/ 	.byte	0x02, 0x4c
        /*0082*/ 	.byte	0x01
	.zero		1


	//----- nvinfo : EIATTR_MERCURY_ISA_VERSION
	.align		4
        /*0084*/ 	.byte	0x03, 0x5f
        /*0086*/ 	.short	0x0101


	//----- nvinfo : EIATTR_VRC_CTA_INIT_COUNT
	.align		4
        /*0088*/ 	.byte	0x02, 0x4a
	.zero		1
	.zero		1


	//----- nvinfo : EIATTR_EXIT_INSTR_OFFSETS
	.align		4
        /*008c*/ 	.byte	0x04, 0x1c
        /*008e*/ 	.short	(.L_71 - .L_70)


	//   ....[0]....
.L_70:
        /*0090*/ 	.word	0x000001b0


	//   ....[1]....
        /*0094*/ 	.word	0x00001070


	//----- nvinfo : EIATTR_CRS_STACK_SIZE
	.align		4
.L_71:
        /*0098*/ 	.byte	0x04, 0x1e
        /*009a*/ 	.short	(.L_73 - .L_72)
.L_72:
        /*009c*/ 	.word	0x00000000


	//----- nvinfo : EIATTR_CBANK_PARAM_SIZE
	.align		4
.L_73:
        /*00a0*/ 	.byte	0x03, 0x19
        /*00a2*/ 	.short	0x0028


	//----- nvinfo : EIATTR_PARAM_CBANK
	.align		4
        /*00a4*/ 	.byte	0x04, 0x0a
        /*00a6*/ 	.short	(.L_75 - .L_74)
	.align		4
.L_74:
        /*00a8*/ 	.word	index@(.nv.constant0._Z15smoothingFilteriiiiPKfPiPf)
        /*00ac*/ 	.short	0x0380
        /*00ae*/ 	.short	0x0028


	//----- nvinfo : EIATTR_SW_WAR
	.align		4
.L_75:
        /*00b0*/ 	.byte	0x04, 0x36
        /*00b2*/ 	.short	(.L_77 - .L_76)
.L_76:
        /*00b4*/ 	.word	0x00000008
.L_77:


//--------------------- .nv.callgraph             --------------------------
	.section	.nv.callgraph,"",@"SHT_CUDA_CALLGRAPH"
	.align	4
	.sectionentsize	8
	.align		4
        /*0000*/ 	.word	0x00000000
	.align		4
        /*0004*/ 	.word	0xffffffff
	.align		4
        /*0008*/ 	.word	0x00000000
	.align		4
        /*000c*/ 	.word	0xfffffffe
	.align		4
        /*0010*/ 	.word	0x00000000
	.align		4
        /*0014*/ 	.word	0xfffffffd
	.align		4
        /*0018*/ 	.word	0x00000000
	.align		4
        /*001c*/ 	.word	0xfffffffc


//--------------------- .text._Z9outFilteriiPKfPKiPf --------------------------
	.section	.text._Z9outFilteriiPKfPKiPf,"ax",@progbits
	.align	128
        .global         _Z9outFilteriiPKfPKiPf
        .type           _Z9outFilteriiPKfPKiPf,@function
        .size           _Z9outFilteriiPKfPKiPf,(.L_x_70 - _Z9outFilteriiPKfPKiPf)
        .other          _Z9outFilteriiPKfPKiPf,@"STO_CUDA_ENTRY STV_DEFAULT"
_Z9outFilteriiPKfPKiPf:
.text._Z9outFilteriiPKfPKiPf:
[----:B------:R-:W-:Y:S01]  /*0000*/  LDC R1, c[0x0][0x37c] ;  /* 0x0000df00ff017b82 */ /* 0x000fe20000000800 */
[----:B------:R-:W0:Y:S07]  /*0010*/  S2R R10, SR_TID.Y ;  /* 0x00000000000a7919 */ /* 0x000e2e0000002200 */
[----:B------:R-:W0:Y:S01]  /*0020*/  LDC R12, c[0x0][0x360] ;  /* 0x0000d800ff0c7b82 */ /* 0x000e220000000800 */
[----:B------:R-:W1:Y:S01]  /*0030*/  LDCU.64 UR8, c[0x0][0x380] ;  /* 0x00007000ff0877ac */ /* 0x000e620008000a00 */
[----:B------:R-:W-:Y:S01]  /*0040*/  BSSY.RECONVERGENT B0, `(.L_x_0) ;  /* 0x0000015000007945 */ /* 0x000fe20003800200 */
[----:B------:R-:W0:Y:S01]  /*0050*/  S2R R13, SR_TID.X ;  /* 0x00000000000d7919 */ /* 0x000e220000002100 */
[----:B------:R-:W2:Y:S04]  /*0060*/  LDCU.64 UR6, c[0x0][0x358] ;  /* 0x00006b00ff0677ac */ /* 0x000ea80008000a00 */
[----:B------:R-:W3:Y:S08]  /*0070*/  S2UR UR5, SR_CTAID.Y ;  /* 0x00000000000579c3 */ /* 0x000ef00000002600 */
[----:B------:R-:W3:Y:S08]  /*0080*/  LDC R4, c[0x0][0x364] ;  /* 0x0000d900ff047b82 */ /* 0x000ef00000000800 */
[----:B------:R-:W4:Y:S01]  /*0090*/  S2UR UR4, SR_CTAID.X ;  /* 0x00000000000479c3 */ /* 0x000f220000002500 */
[----:B0-----:R-:W-:-:S02]  /*00a0*/  IMAD R5, R10, R12, R13 ;  /* 0x0000000c0a057224 */ /* 0x001fc400078e020d */
[----:B---3--:R-:W-:-:S05]  /*00b0*/  IMAD R11, R4, UR5, R10 ;  /* 0x00000005040b7c24 */ /* 0x008fca000f8e020a */
[----:B-1----:R-:W-:Y:S01]  /*00c0*/  ISETP.GE.AND P0, PT, R11, UR9, PT ;  /* 0x000000090b007c0c */ /* 0x002fe2000bf06270 */
[----:B----4-:R-:W-:-:S04]  /*00d0*/  IMAD R9, R12, UR4, R13 ;  /* 0x000000040c097c24 */ /* 0x010fc8000f8e020d */
[----:B------:R-:W-:Y:S01]  /*00e0*/  IMAD R0, R11, UR8, R9 ;  /* 0x000000080b007c24 */ /* 0x000fe2000f8e0209 */
[----:B------:R-:W-:-:S13]  /*00f0*/  ISETP.LT.AND P0, PT, R9, UR8, !P0 ;  /* 0x0000000809007c0c */ /* 0x000fda000c701270 */
[----:B--2---:R-:W-:Y:S05]  /*0100*/  @!P0 BRA `(.L_x_1) ;  /* 0x0000000000208947 */ /* 0x004fea0003800000 */
[----:B------:R-:W0:Y:S02]  /*0110*/  LDC.64 R2, c[0x0][0x388] ;  /* 0x0000e200ff027b82 */ /* 0x000e240000000a00 */
[----:B0-----:R-:W-:-:S06]  /*0120*/  IMAD.WIDE R2, R0, 0x4, R2 ;  /* 0x0000000400027825 */ /* 0x001fcc00078e0202 */
[----:B------:R-:W2:Y:S01]  /*0130*/  LDG.E.CONSTANT R2, desc[UR6][R2.64] ;  /* 0x0000000602027981 */ /* 0x000ea2000c1e9900 */
[----:B------:R-:W0:Y:S01]  /*0140*/  S2UR UR5, SR_CgaCtaId ;  /* 0x00000000000579c3 */ /* 0x000e220000008800 */
[----:B------:R-:W-:Y:S02]  /*0150*/  UMOV UR4, 0x400 ;  /* 0x0000040000047882 */ /* 0x000fe40000000000 */
[----:B0-----:R-:W-:-:S06]  /*0160*/  ULEA UR4, UR5, UR4, 0x18 ;  /* 0x0000000405047291 */ /* 0x001fcc000f8ec0ff */
[----:B------:R-:W-:-:S05]  /*0170*/  LEA R7, R5, UR4, 0x2 ;  /* 0x0000000405077c11 */ /* 0x000fca000f8e10ff */
[----:B--2---:R0:W-:Y:S02]  /*0180*/  STS [R7], R2 ;  /* 0x0000000207007388 */ /* 0x0041e40000000800 */
.L_x_1:
[----:B------:R-:W-:Y:S05]  /*0190*/  BSYNC.RECONVERGENT B0 ;  /* 0x0000000000007941 */ /* 0x000fea0003800200 */
.L_x_0:
[----:B------:R-:W-:Y:S06]  /*01a0*/  BAR.SYNC.DEFER_BLOCKING 0x0 ;  /* 0x0000000000007b1d */ /* 0x000fec0000010000 */
[----:B------:R-:W-:Y:S05]  /*01b0*/  @!P0 EXIT ;  /* 0x000000000000894d */ /* 0x000fea0003800000 */
[----:B0-----:R-:W0:Y:S02]  /*01c0*/  LDC.64 R2, c[0x0][0x390] ;  /* 0x0000e400ff027b82 */ /* 0x001e240000000a00 */
[----:B0-----:R-:W-:-:S05]  /*01d0*/  IMAD.WIDE R2, R0, 0x4, R2 ;  /* 0x0000000400027825 */ /* 0x001fca00078e0202 */
[----:B------:R-:W2:Y:S01]  /*01e0*/  LDG.E.CONSTANT R6, desc[UR6][R2.64] ;  /* 0x0000000602067981 */ /* 0x000ea2000c1e9900 */
[----:B------:R-:W-:Y:S01]  /*01f0*/  BSSY.RECONVERGENT B0, `(.L_x_2) ;  /* 0x000007f000007945 */ /* 0x000fe20003800200 */
[----:B------:R-:W-:Y:S02]  /*0200*/  HFMA2 R8, -RZ, RZ, 0, 0 ;  /* 0x00000000ff087431 */ /* 0x000fe400000001ff */
[----:B------:R-:W-:Y:S01]  /*0210*/  IMAD.MOV.U32 R7, RZ, RZ, RZ ;  /* 0x000000ffff077224 */ /* 0x000fe200078e00ff */
[----:B--2---:R-:W-:-:S13]  /*0220*/  ISETP.GE.AND P0, PT, R6, RZ, PT ;  /* 0x000000ff0600720c */ /* 0x004fda0003f06270 */
[----:B------:R-:W-:Y:S05]  /*0230*/  @!P0 BRA `(.L_x_3) ;  /* 0x0000000400e88947 */ /* 0x000fea0003800000 */
[CC--:B------:R-:W-:Y:S01]  /*0240*/  IADD3 R2, PT, PT, R9.reuse, R6.reuse, RZ ;  /* 0x0000000609027210 */ /* 0x0c0fe20007ffe0ff */
[----:B------:R-:W-:Y:S01]  /*0250*/  IMAD.IADD R3, R6, 0x1, R10 ;  /* 0x0000000106037824 */ /* 0x000fe200078e020a */
[----:B------:R-:W-:Y:S01]  /*0260*/  MOV R8, RZ ;  /* 0x000000ff00087202 */ /* 0x000fe20000000f00 */
[----:B------:R-:W-:Y:S01]  /*0270*/  IMAD.MOV.U32 R7, RZ, RZ, RZ ;  /* 0x000000ffff077224 */ /* 0x000fe200078e00ff */
[----:B------:R-:W-:Y:S02]  /*0280*/  ISETP.GE.AND P0, PT, R2, UR8, PT ;  /* 0x0000000802007c0c */ /* 0x000fe4000bf06270 */
[----:B------:R-:W-:Y:S02]  /*0290*/  IADD3 R2, PT, PT, R6, R13, RZ ;  /* 0x0000000d06027210 */ /* 0x000fe40007ffe0ff */
[----:B------:R-:W-:Y:S02]  /*02a0*/  ISETP.GE.AND P0, PT, R9, R6, !P0 ;  /* 0x000000060900720c */ /* 0x000fe40004706270 */
[----:B------:R-:W-:-:S02]  /*02b0*/  ISETP.GE.U32.AND P2, PT, R3, R4, PT ;  /* 0x000000040300720c */ /* 0x000fc40003f46070 */
[C---:B------:R-:W-:Y:S01]  /*02c0*/  ISETP.GE.U32.AND P1, PT, R11.reuse, R6, P0 ;  /* 0x000000060b00720c */ /* 0x040fe20000726070 */
[--C-:B------:R-:W-:Y:S01]  /*02d0*/  IMAD.IADD R11, R11, 0x1, R6.reuse ;  /* 0x000000010b0b7824 */ /* 0x100fe200078e0206 */
[----:B------:R-:W-:Y:S01]  /*02e0*/  VIMNMX.U32 R3, PT, PT, R13, R10, PT ;  /* 0x0000000a0d037248 */ /* 0x000fe20003fe0000 */
[----:B------:R-:W-:Y:S01]  /*02f0*/  IMAD.IADD R10, R5, 0x1, -R6 ;  /* 0x00000001050a7824 */ /* 0x000fe200078e0a06 */
[----:B------:R-:W-:Y:S02]  /*0300*/  ISETP.LT.U32.AND P2, PT, R2, R12, !P2 ;  /* 0x0000000c0200720c */ /* 0x000fe40005741070 */
[----:B------:R-:W-:Y:S02]  /*0310*/  ISETP.LT.U32.AND P1, PT, R11, UR9, P1 ;  /* 0x000000090b007c0c */ /* 0x000fe40008f21070 */
[-C--:B------:R-:W-:Y:S02]  /*0320*/  ISETP.GE.U32.AND P0, PT, R3, R6.reuse, P2 ;  /* 0x000000060300720c */ /* 0x080fe40001706070 */
[----:B------:R-:W-:-:S02]  /*0330*/  IADD3 R9, PT, PT, R0, -R6, RZ ;  /* 0x8000000600097210 */ /* 0x000fc40007ffe0ff */
[----:B------:R-:W-:-:S09]  /*0340*/  IADD3 R11, PT, PT, -R6, RZ, RZ ;  /* 0x000000ff060b7210 */ /* 0x000fd20007ffe1ff */
.L_x_27:
[----:B------:R-:W0:Y:S01]  /*0350*/  S2R R19, SR_CgaCtaId ;  /* 0x0000000000137919 */ /* 0x000e220000008800 */
[----:B------:R-:W1:Y:S01]  /*0360*/  LDC R12, c[0x0][0x384] ;  /* 0x0000e100ff0c7b82 */ /* 0x000e620000000800 */
[----:B------:R-:W-:Y:S01]  /*0370*/  MOV R14, 0x400 ;  /* 0x00000400000e7802 */ /* 0x000fe20000000f00 */
[-C--:B------:R-:W-:Y:S01]  /*0380*/  IMAD R15, R4, R11.reuse, RZ ;  /* 0x0000000b040f7224 */ /* 0x080fe200078e02ff */
[----:B------:R-:W-:Y:S01]  /*0390*/  MOV R13, R11 ;  /* 0x0000000b000d7202 */ /* 0x000fe20000000f00 */
[----:B------:R-:W-:Y:S03]  /*03a0*/  BSSY.RECONVERGENT B1, `(.L_x_4) ;  /* 0x0000012000017945 */ /* 0x000fe60003800200 */
[----:B------:R-:W-:Y:S01]  /*03b0*/  ISETP.NE.AND P2, PT, R13, R6, PT ;  /* 0x000000060d00720c */ /* 0x000fe20003f45270 */
[----:B------:R-:W2:Y:S01]  /*03c0*/  LDC.64 R2, c[0x0][0x388] ;  /* 0x0000e200ff027b82 */ /* 0x000ea20000000a00 */
[C---:B-1----:R-:W-:Y:S01]  /*03d0*/  IMAD R17, R11.reuse, R12, R0 ;  /* 0x0000000c0b117224 */ /* 0x042fe200078e0200 */
[----:B------:R-:W-:-:S03]  /*03e0*/  IADD3 R11, PT, PT, R11, 0x1, RZ ;  /* 0x000000010b0b7810 */ /* 0x000fc60007ffe0ff */
[----:B------:R-:W-:Y:S01]  /*03f0*/  IMAD.IADD R17, R17, 0x1, -R6 ;  /* 0x0000000111117824 */ /* 0x000fe200078e0a06 */
[----:B0-----:R-:W-:-:S03]  /*0400*/  LEA R14, R19, R14, 0x18 ;  /* 0x0000000e130e7211 */ /* 0x001fc600078ec0ff */
[----:B--2---:R-:W-:Y:S01]  /*0410*/  IMAD.WIDE R2, R17, 0x4, R2 ;  /* 0x0000000411027825 */ /* 0x004fe200078e0202 */
[----:B------:R-:W-:-:S04]  /*0420*/  IADD3 R19, PT, PT, -R6, R15, R5 ;  /* 0x0000000f06137210 */ /* 0x000fc80007ffe105 */
[----:B------:R-:W-:Y:S01]  /*0430*/  LEA R19, R19, R14, 0x2 ;  /* 0x0000000e13137211 */ /* 0x000fe200078e10ff */
[----:B------:R-:W-:Y:S06]  /*0440*/  @!P1 BRA `(.L_x_5) ;  /* 0x00000000001c9947 */ /* 0x000fec0003800000 */
[----:B------:R-:W-:Y:S01]  /*0450*/  VIADD R8, R8, 0x1 ;  /* 0x0000000108087836 */ /* 0x000fe20000000000 */
[----:B------:R-:W-:Y:S06]  /*0460*/  @P0 BRA `(.L_x_6) ;  /* 0x00000000000c0947 */ /* 0x000fec0003800000 */
[----:B------:R-:W2:Y:S02]  /*0470*/  LDG.E.CONSTANT R16, desc[UR6][R2.64] ;  /* 0x0000000602107981 */ /* 0x000ea4000c1e9900 */
[----:B--2---:R-:W-:Y:S01]  /*0480*/  FADD R7, R7, R16 ;  /* 0x0000001007077221 */ /* 0x004fe20000000000 */
[----:B------:R-:W-:Y:S06]  /*0490*/  BRA `(.L_x_5) ;  /* 0x0000000000087947 */ /* 0x000fec0003800000 */
.L_x_6:
[----:B------:R-:W0:Y:S02]  /*04a0*/  LDS R16, [R19] ;  /* 0x0000000013107984 */ /* 0x000e240000000800 */
[----:B0-----:R-:W-:-:S07]  /*04b0*/  FADD R7, R7, R16 ;  /* 0x0000001007077221 */ /* 0x001fce0000000000 */
.L_x_5:
[----:B------:R-:W-:Y:S05]  /*04c0*/  BSYNC.RECONVERGENT B1 ;  /* 0x0000000000017941 */ /* 0x000fea0003800200 */
.L_x_4:
[----:B------:R-:W-:Y:S01]  /*04d0*/  LOP3.LUT P3, RZ, R6, 0x1, RZ, 0xc0, !PT ;  /* 0x0000000106ff7812 */ /* 0x000fe2000786c0ff */
[----:B------:R-:W-:Y:S01]  /*04e0*/  BSSY.RECONVERGENT B1, `(.L_x_7) ;  /* 0x0000016000017945 */ /* 0x000fe20003800200 */
[----:B------:R-:W-:-:S11]  /*04f0*/  HFMA2 R16, -RZ, RZ, 0, 5.9604644775390625e-08 ;  /* 0x00000001ff107431 */ /* 0x000fd600000001ff */
[----:B------:R-:W-:Y:S05]  /*0500*/  @!P3 BRA `(.L_x_8) ;  /* 0x00000000004cb947 */ /* 0x000fea0003800000 */
[----:B------:R-:W-:Y:S04]  /*0510*/  BSSY.RECONVERGENT B2, `(.L_x_9) ;  /* 0x0000009000027945 */ /* 0x000fe80003800200 */
[----:B------:R-:W-:Y:S05]  /*0520*/  @!P1 BRA `(.L_x_10) ;  /* 0x00000000001c9947 */ /* 0x000fea0003800000 */
[----:B------:R-:W-:Y:S01]  /*0530*/  IADD3 R8, PT, PT, R8, 0x1, RZ ;  /* 0x0000000108087810 */ /* 0x000fe20007ffe0ff */
[----:B------:R-:W-:Y:S06]  /*0540*/  @P0 BRA `(.L_x_11) ;  /* 0x00000000000c0947 */ /* 0x000fec0003800000 */
[----:B------:R-:W2:Y:S02]  /*0550*/  LDG.E.CONSTANT R16, desc[UR6][R2.64+0x4] ;  /* 0x0000040602107981 */ /* 0x000ea4000c1e9900 */
[----:B--2---:R-:W-:Y:S01]  /*0560*/  FADD R7, R7, R16 ;  /* 0x0000001007077221 */ /* 0x004fe20000000000 */
[----:B------:R-:W-:Y:S06]  /*0570*/  BRA `(.L_x_10) ;  /* 0x0000000000087947 */ /* 0x000fec0003800000 */
.L_x_11:
[----:B------:R-:W0:Y:S02]  /*0580*/  LDS R16, [R19+0x4] ;  /* 0x0000040013107984 */ /* 0x000e240000000800 */
[----:B0-----:R-:W-:-:S07]  /*0590*/  FADD R7, R7, R16 ;  /* 0x0000001007077221 */ /* 0x001fce0000000000 */
.L_x_10:
[----:B------:R-:W-:Y:S05]  /*05a0*/  BSYNC.RECONVERGENT B2 ;  /* 0x0000000000027941 */ /* 0x000fea0003800200 */
.L_x_9:
[----:B------:R-:W-:Y:S01]  /*05b0*/  IMAD.MOV.U32 R16, RZ, RZ, 0x3 ;  /* 0x00000003ff107424 */ /* 0x000fe200078e00ff */
[----:B------:R-:W-:Y:S06]  /*05c0*/  @!P1 BRA `(.L_x_8) ;  /* 0x00000000001c9947 */ /* 0x000fec0003800000 */
[----:B------:R-:W-:Y:S01]  /*05d0*/  IADD3 R8, PT, PT, R8, 0x1, RZ ;  /* 0x0000000108087810 */ /* 0x000fe20007ffe0ff */
[----:B------:R-:W-:Y:S06]  /*05e0*/  @P0 BRA `(.L_x_12) ;  /* 0x00000000000c0947 */ /* 0x000fec0003800000 */
[----:B------:R-:W2:Y:S02]  /*05f0*/  LDG.E.CONSTANT R2, desc[UR6][R2.64+0x8] ;  /* 0x0000080602027981 */ /* 0x000ea4000c1e9900 */
[----:B--2---:R-:W-:Y:S01]  /*0600*/  FADD R7, R7, R2 ;  /* 0x0000000207077221 */ /* 0x004fe20000000000 */
[----:B------:R-:W-:Y:S06]  /*0610*/  BRA `(.L_x_8) ;  /* 0x0000000000087947 */ /* 0x000fec0003800000 */
.L_x_12:
[----:B------:R-:W0:Y:S02]  /*0620*/  LDS R2, [R19+0x8] ;  /* 0x0000080013027984 */ /* 0x000e240000000800 */
[----:B0-----:R-:W-:-:S07]  /*0630*/  FADD R7, R7, R2 ;  /* 0x0000000207077221 */ /* 0x001fce0000000000 */
.L_x_8:
[----:B------:R-:W-:Y:S05]  /*0640*/  BSYNC.RECONVERGENT B1 ;  /* 0x0000000000017941 */ /* 0x000fea0003800200 */
.L_x_7:
[----:B------:R-:W-:Y:S01]  /*0650*/  ISETP.GE.U32.AND P3, PT, R6, 0x2, PT ;  /* 0x000000020600780c */ /* 0x000fe20003f66070 */
[----:B------:R-:W-:-:S12]  /*0660*/  BSSY.RECONVERGENT B1, `(.L_x_13) ;  /* 0x0000036000017945 */ /* 0x000fd80003800200 */
[----:B------:R-:W-:Y:S05]  /*0670*/  @!P3 BRA `(.L_x_14) ;  /* 0x0000000000d0b947 */ /* 0x000fea0003800000 */
[----:B------:R-:W0:Y:S01]  /*0680*/  LDC.64 R2, c[0x0][0x388] ;  /* 0x0000e200ff027b82 */ /* 0x000e220000000a00 */
[--C-:B------:R-:W-:Y:S02]  /*0690*/  IADD3 R17, PT, PT, R15, R10, R16.reuse ;  /* 0x0000000a0f117210 */ /* 0x100fe40007ffe010 */
[----:B------:R-:W-:Y:S01]  /*06a0*/  IADD3 R15, PT, PT, R9, R16, RZ ;  /* 0x00000010090f7210 */ /* 0x000fe20007ffe0ff */
[----:B------:R-:W-:Y:S02]  /*06b0*/  IMAD R16, R6, -0x2, R16 ;  /* 0xfffffffe06107824 */ /* 0x000fe400078e0210 */
[----:B------:R-:W-:Y:S02]  /*06c0*/  IMAD R17, R17, 0x4, R14 ;  /* 0x0000000411117824 */ /* 0x000fe400078e020e */
[----:B------:R-:W-:-:S03]  /*06d0*/  IMAD R15, R13, R12, R15 ;  /* 0x0000000c0d0f7224 */ /* 0x000fc600078e020f */
[----:B------:R-:W-:-:S07]  /*06e0*/  IADD3 R17, PT, PT, R17, 0x8, RZ ;  /* 0x0000000811117810 */ /* 0x000fce0007ffe0ff */
.L_x_26:
[----:B------:R-:W-:Y:S01]  /*06f0*/  IADD3 R16, PT, PT, R16, 0x4, RZ ;  /* 0x0000000410107810 */ /* 0x000fe20007ffe0ff */
[----:B------:R-:W-:Y:S01]  /*0700*/  BSSY.RECONVERGENT B2, `(.L_x_15) ;  /* 0x000000a000027945 */ /* 0x000fe20003800200 */
[----:B0-----:R-:W-:Y:S02]  /*0710*/  IMAD.WIDE R12, R15, 0x4, R2 ;  /* 0x000000040f0c7825 */ /* 0x001fe400078e0202 */
[----:B------:R-:W-:Y:S01]  /*0720*/  ISETP.NE.AND P3, PT, R16, 0x1, PT ;  /* 0x000000011000780c */ /* 0x000fe20003f65270 */
[----:B------:R-:W-:-:S12]  /*0730*/  @!P1 BRA `(.L_x_16) ;  /* 0x0000000000189947 */ /* 0x000fd80003800000 */
[----:B------:R-:W0:Y:S01]  /*0740*/  @P0 LDS R14, [R17+-0x8] ;  /* 0xfffff800110e0984 */ /* 0x000e220000000800 */
[----:B------:R-:W-:Y:S02]  /*0750*/  VIADD R8, R8, 0x1 ;  /* 0x0000000108087836 */ /* 0x000fe40000000000 */
[----:B0-----:R-:W-:Y:S01]  /*0760*/  @P0 FADD R7, R7, R14 ;  /* 0x0000000e07070221 */ /* 0x001fe20000000000 */
[----:B------:R-:W-:Y:S06]  /*0770*/  @P0 BRA `(.L_x_16) ;  /* 0x0000000000080947 */ /* 0x000fec0003800000 */
[----:B------:R-:W2:Y:S02]  /*0780*/  LDG.E.CONSTANT R14, desc[UR6][R12.64] ;  /* 0x000000060c0e7981 */ /* 0x000ea4000c1e9900 */
[----:B--2---:R-:W-:-:S07]  /*0790*/  FADD R7, R7, R14 ;  /* 0x0000000e07077221 */ /* 0x004fce0000000000 */
.L_x_16:
[----:B------:R-:W-:Y:S05]  /*07a0*/  BSYNC.RECONVERGENT B2 ;  /* 0x0000000000027941 */ /* 0x000fea0003800200 */
.L_x_15:
[----:B------:R-:W-:Y:S04]  /*07b0*/  BSSY.RECONVERGENT B2, `(.L_x_17) ;  /* 0x0000009000027945 */ /* 0x000fe80003800200 */
[----:B------:R-:W-:Y:S05]  /*07c0*/  @!P1 BRA `(.L_x_18) ;  /* 0x00000000001c9947 */ /* 0x000fea0003800000 */
[----:B------:R-:W-:Y:S01]  /*07d0*/  IADD3 R8, PT, PT, R8, 0x1, RZ ;  /* 0x0000000108087810 */ /* 0x000fe20007ffe0ff */
[----:B------:R-:W-:Y:S06]  /*07e0*/  @P0 BRA `(.L_x_19) ;  /* 0x00000000000c0947 */ /* 0x000fec0003800000 */
[----:B------:R-:W2:Y:S02]  /*07f0*/  LDG.E.CONSTANT R14, desc[UR6][R12.64+0x4] ;  /* 0x000004060c0e7981 */ /* 0x000ea4000c1e9900 */
[----:B--2---:R-:W-:Y:S01]  /*0800*/  FADD R7, R7, R14 ;  /* 0x0000000e07077221 */ /* 0x004fe20000000000 */
[----:B------:R-:W-:Y:S06]  /*0810*/  BRA `(.L_x_18) ;  /* 0x0000000000087947 */ /* 0x000fec0003800000 */
.L_x_19:
[----:B------:R-:W0:Y:S02]  /*0820*/  LDS R14, [R17+-0x4] ;  /* 0xfffffc00110e7984 */ /* 0x000e240000000800 */
[----:B0-----:R-:W-:-:S07]  /*0830*/  FADD R7, R7, R14 ;  /* 0x0000000e07077221 */ /* 0x001fce0000000000 */
.L_x_18:
[----:B------:R-:W-:Y:S05]  /*0840*/  BSYNC.RECONVERGENT B2 ;  /* 0x0000000000027941 */ /* 0x000fea0003800200 */
.L_x_17:
[----:B------:R-:W-:Y:S04]  /*0850*/  BSSY.RECONVERGENT B2, `(.L_x_20) ;  /* 0x0000009000027945 */ /* 0x000fe80003800200 */
[----:B------:R-:W-:Y:S05]  /*0860*/  @!P1 BRA `(.L_x_21) ;  /* 0x00000000001c9947 */ /* 0x000fea0003800000 */
[----:B------:R-:W-:Y:S01]  /*0870*/  IADD3 R8, PT, PT, R8, 0x1, RZ ;  /* 0x0000000108087810 */ /* 0x000fe20007ffe0ff */
[----:B------:R-:W-:Y:S06]  /*0880*/  @P0 BRA `(.L_x_22) ;  /* 0x00000000000c0947 */ /* 0x000fec0003800000 */
[----:B------:R-:W2:Y:S02]  /*0890*/  LDG.E.CONSTANT R14, desc[UR6][R12.64+0x8] ;  /* 0x000008060c0e7981 */ /* 0x000ea4000c1e9900 */
[----:B--2---:R-:W-:Y:S01]  /*08a0*/  FADD R7, R7, R14 ;  /* 0x0000000e07077221 */ /* 0x004fe20000000000 */
[----:B------:R-:W-:Y:S06]  /*08b0*/  BRA `(.L_x_21) ;  /* 0x0000000000087947 */ /* 0x000fec0003800000 */
.L_x_22:
[----:B------:R-:W0:Y:S02]  /*08c0*/  LDS R14, [R17] ;  /* 0x00000000110e7984 */ /* 0x000e240000000800 */
[----:B0-----:R-:W-:-:S07]  /*08d0*/  FADD R7, R7, R14 ;  /* 0x0000000e07077221 */ /* 0x001fce0000000000 */
.L_x_21:
[----:B------:R-:W-:Y:S05]  /*08e0*/  BSYNC.RECONVERGENT B2 ;  /* 0x0000000000027941 */ /* 0x000fea0003800200 */
.L_x_20:
[----:B------:R-:W-:Y:S04]  /*08f0*/  BSSY.RECONVERGENT B2, `(.L_x_23) ;  /* 0x0000009000027945 */ /* 0x000fe80003800200 */
[----:B------:R-:W-:Y:S05]  /*0900*/  @!P1 BRA `(.L_x_24) ;  /* 0x00000000001c9947 */ /* 0x000fea0003800000 */
[----:B------:R-:W-:Y:S01]  /*0910*/  VIADD R8, R8, 0x1 ;  /* 0x0000000108087836 */ /* 0x000fe20000000000 */
[----:B------:R-:W-:Y:S06]  /*0920*/  @P0 BRA `(.L_x_25) ;  /* 0x00000000000c0947 */ /* 0x000fec0003800000 */
[----:B------:R-:W2:Y:S02]  /*0930*/  LDG.E.CONSTANT R12, desc[UR6][R12.64+0xc] ;  /* 0x00000c060c0c7981 */ /* 0x000ea4000c1e9900 */
[----:B--2---:R-:W-:Y:S01]  /*0940*/  FADD R7, R7, R12 ;  /* 0x0000000c07077221 */ /* 0x004fe20000000000 */
[----:B------:R-:W-:Y:S06]  /*0950*/  BRA `(.L_x_24) ;  /* 0x0000000000087947 */ /* 0x000fec0003800000 */
.L_x_25:
[----:B------:R-:W0:Y:S02]  /*0960*/  LDS R12, [R17+0x4] ;  /* 0x00000400110c7984 */ /* 0x000e240000000800 */
[----:B0-----:R-:W-:-:S07]  /*0970*/  FADD R7, R7, R12 ;  /* 0x0000000c07077221 */ /* 0x001fce0000000000 */
.L_x_24:
[----:B------:R-:W-:Y:S05]  /*0980*/  BSYNC.RECONVERGENT B2 ;  /* 0x0000000000027941 */ /* 0x000fea0003800200 */
.L_x_23:
[----:B------:R-:W-:Y:S02]  /*0990*/  IADD3 R15, PT, PT, R15, 0x4, RZ ;  /* 0x000000040f0f7810 */ /* 0x000fe40007ffe0ff */
[----:B------:R-:W-:Y:S01]  /*09a0*/  IADD3 R17, PT, PT, R17, 0x10, RZ ;  /* 0x0000001011117810 */ /* 0x000fe20007ffe0ff */
[----:B------:R-:W-:Y:S06]  /*09b0*/  @P3 BRA `(.L_x_26) ;  /* 0xfffffffc004c3947 */ /* 0x000fec000383ffff */
.L_x_14:
[----:B------:R-:W-:Y:S05]  /*09c0*/  BSYNC.RECONVERGENT B1 ;  /* 0x0000000000017941 */ /* 0x000fea0003800200 */
.L_x_13:
[----:B------:R-:W-:Y:S05]  /*09d0*/  @P2 BRA `(.L_x_27) ;  /* 0xfffffff8005c2947 */ /* 0x000fea000383ffff */
.L_x_3:
[----:B------:R-:W-:Y:S05]  /*09e0*/  BSYNC.RECONVERGENT B0 ;  /* 0x0000000000007941 */ /* 0x000fea0003800200 */
.L_x_2:
[----:B------:R-:W-:-:S13]  /*09f0*/  ISETP.NE.AND P0, PT, R8, RZ, PT ;  /* 0x000000ff0800720c */ /* 0x000fda0003f05270 */
[----:B------:R-:W-:Y:S05]  /*0a00*/  @!P0 EXIT ;  /* 0x000000000000894d */ /* 0x000fea0003800000 */
[----:B------:R-:W-:Y:S01]  /*0a10*/  I2FP.F32.S32 R8, R8 ;  /* 0x0000000800087245 */ /* 0x000fe20000201400 */
[----:B------:R-:W0:Y:S03]  /*0a20*/  LDC.64 R2, c[0x0][0x398] ;  /* 0x0000e600ff027b82 */ /* 0x000e260000000a00 */
[----:B------:R-:W-:-:S13]  /*0a30*/  FSETP.GEU.AND P0, PT, |R8|, 1.175494350822287508e-38, PT ;  /* 0x008000000800780b */ /* 0x000fda0003f0e200 */
[----:B------:R-:W-:Y:S01]  /*0a40*/  @!P0 FMUL R8, R8, 16777216 ;  /* 0x4b80000008088820 */ /* 0x000fe20000400000 */
[----:B------:R-:W-:-:S05]  /*0a50*/  @!P0 FMUL R7, R7, 16777216 ;  /* 0x4b80000007078820 */ /* 0x000fca0000400000 */
[----:B------:R-:W1:Y:S01]  /*0a60*/  MUFU.RCP R8, R8 ;  /* 0x0000000800087308 */ /* 0x000e620000001000 */
[----:B0-----:R-:W-:-:S04]  /*0a70*/  IMAD.WIDE R2, R0, 0x4, R2 ;  /* 0x0000000400027825 */ /* 0x001fc800078e0202 */
[----:B-1----:R-:W-:-:S05]  /*0a80*/  FMUL R5, R8, R7 ;  /* 0x0000000708057220 */ /* 0x002fca0000400000 */
[----:B------:R-:W-:Y:S01]  /*0a90*/  STG.E desc[UR6][R2.64], R5 ;  /* 0x0000000502007986 */ /* 0x000fe2000c101906 */
[----:B------:R-:W-:Y:S05]  /*0aa0*/  EXIT ;  /* 0x000000000000794d */ /* 0x000fea0003800000 */
.L_x_28:
[----:B------:R-:W-:-:S00]  /*0ab0*/  BRA `(.L_x_28) ;  /* 0xfffffffc00fc7947 */ /* 0x000fc0000383ffff */
[----:B------:R-:W-:-:S00]  /*0ac0*/  NOP ;  /* 0x0000000000007918 */ /* 0x000fc00000000000 */
        /* <DEDUP_REMOVED lines=11> */
.L_x_70:


//--------------------- .text._Z15normalizeFilteriiPfPKf --------------------------
	.section	.text._Z15normalizeFilteriiPfPKf,"ax",@progbits
	.align	128
        .global         _Z15normalizeFilteriiPfPKf
        .type           _Z15normalizeFilteriiPfPKf,@function
        .size           _Z15normalizeFilteriiPfPKf,(.L_x_71 - _Z15normalizeFilteriiPfPKf)
        .other          _Z15normalizeFilteriiPfPKf,@"STO_CUDA_ENTRY STV_DEFAULT"
_Z15normalizeFilteriiPfPKf:
.text._Z15normalizeFilteriiPfPKf:
[----:B------:R-:W-:Y:S01]  /*0000*/  LDC R1, c[0x0][0x37c] ;  /* 0x0000df00ff017b82 */ /* 0x000fe20000000800 */
[----:B------:R-:W0:Y:S07]  /*0010*/  S2R R2, SR_TID.Y ;  /* 0x0000000000027919 */ /* 0x000e2e0000002200 */
[----:B------:R-:W1:Y:S01]  /*0020*/  LDC R0, c[0x0][0x360] ;  /* 0x0000d800ff007b82 */ /* 0x000e620000000800 */
[----:B------:R-:W2:Y:S01]  /*0030*/  LDCU.64 UR6, c[0x0][0x380] ;  /* 0x00007000ff0677ac */ /* 0x000ea20008000a00 */
[----:B------:R-:W1:Y:S06]  /*0040*/  S2R R3, SR_TID.X ;  /* 0x0000000000037919 */ /* 0x000e6c0000002100 */
[----:B------:R-:W0:Y:S08]  /*0050*/  S2UR UR5, SR_CTAID.Y ;  /* 0x00000000000579c3 */ /* 0x000e300000002600 */
[----:B------:R-:W0:Y:S08]  /*0060*/  LDC R5, c[0x0][0x364] ;  /* 0x0000d900ff057b82 */ /* 0x000e300000000800 */
[----:B------:R-:W1:Y:S01]  /*0070*/  S2UR UR4, SR_CTAID.X ;  /* 0x00000000000479c3 */ /* 0x000e620000002500 */
[----:B0-----:R-:W-:-:S05]  /*0080*/  IMAD R5, R5, UR5, R2 ;  /* 0x0000000505057c24 */ /* 0x001fca000f8e0202 */
[----:B--2---:R-:W-:Y:S01]  /*0090*/  ISETP.GE.AND P0, PT, R5, UR7, PT ;  /* 0x0000000705007c0c */ /* 0x004fe2000bf06270 */
[----:B-1----:R-:W-:-:S05]  /*00a0*/  IMAD R0, R0, UR4, R3 ;  /* 0x0000000400007c24 */ /* 0x002fca000f8e0203 */
[----:B------:R-:W-:-:S13]  /*00b0*/  ISETP.GE.OR P0, PT, R0, UR6, P0 ;  /* 0x0000000600007c0c */ /* 0x000fda0008706670 */
[----:B------:R-:W-:Y:S05]  /*00c0*/  @P0 EXIT ;  /* 0x000000000000094d */ /* 0x000fea0003800000 */
[----:B------:R-:W0:Y:S01]  /*00d0*/  LDC.64 R2, c[0x0][0x390] ;  /* 0x0000e400ff027b82 */ /* 0x000e220000000a00 */
[----:B------:R-:W1:Y:S01]  /*00e0*/  LDCU.64 UR4, c[0x0][0x358] ;  /* 0x00006b00ff0477ac */ /* 0x000e620008000a00 */
[----:B------:R-:W-:-:S04]  /*00f0*/  IMAD R5, R5, UR6, R0 ;  /* 0x0000000605057c24 */ /* 0x000fc8000f8e0200 */
[----:B0-----:R-:W-:-:S05]  /*0100*/  IMAD.WIDE R2, R5, 0x4, R2 ;  /* 0x0000000405027825 */ /* 0x001fca00078e0202 */
[----:B-1----:R-:W2:Y:S02]  /*0110*/  LDG.E.CONSTANT R0, desc[UR4][R2.64] ;  /* 0x0000000402007981 */ /* 0x002ea4000c1e9900 */
[----:B--2---:R-:W-:-:S13]  /*0120*/  FSETP.NEU.AND P0, PT, R0, RZ, PT ;  /* 0x000000ff0000720b */ /* 0x004fda0003f0d000 */
[----:B------:R-:W-:Y:S05]  /*0130*/  @!P0 EXIT ;  /* 0x000000000000894d */ /* 0x000fea0003800000 */
[----:B------:R-:W0:Y:S02]  /*0140*/  LDC.64 R2, c[0x0][0x388] ;  /* 0x0000e200ff027b82 */ /* 0x000e240000000a00 */
[----:B0-----:R-:W-:-:S05]  /*0150*/  IMAD.WIDE R2, R5, 0x4, R2 ;  /* 0x0000000405027825 */ /* 0x001fca00078e0202 */
[----:B------:R-:W2:Y:S01]  /*0160*/  LDG.E R4, desc[UR4][R2.64] ;  /* 0x0000000402047981 */ /* 0x000ea2000c1e1900 */
[----:B------:R-:W-:-:S13]  /*0170*/  FSETP.GEU.AND P0, PT, |R0|, 1.175494350822287508e-38, PT ;  /* 0x008000000000780b */ /* 0x000fda0003f0e200 */
[----:B------:R-:W-:-:S04]  /*0180*/  @!P0 FMUL R0, R0, 16777216 ;  /* 0x4b80000000008820 */ /* 0x000fc80000400000 */
[----:B------:R-:W0:Y:S01]  /*0190*/  MUFU.RCP R5, R0 ;  /* 0x0000000000057308 */ /* 0x000e220000001000 */
[----:B--2---:R-:W-:-:S04]  /*01a0*/  @!P0 FMUL R4, R4, 16777216 ;  /* 0x4b80000004048820 */ /* 0x004fc80000400000 */
[----:B0-----:R-:W-:-:S05]  /*01b0*/  FMUL R5, R5, R4 ;  /* 0x0000000405057220 */ /* 0x001fca0000400000 */
[----:B------:R-:W-:Y:S01]  /*01c0*/  STG.E desc[UR4][R2.64], R5 ;  /* 0x0000000502007986 */ /* 0x000fe2000c101904 */
[----:B------:R-:W-:Y:S05]  /*01d0*/  EXIT ;  /* 0x000000000000794d */ /* 0x000fea0003800000 */
.L_x_29:
        /* <DEDUP_REMOVED lines=10> */
.L_x_71:


//--------------------- .text._Z15smoothingFilteriiiiPKfPiPf --------------------------
	.section	.text._Z15smoothingFilteriiiiPKfPiPf,"ax",@progbits
	.align	128
        .global         _Z15smoothingFilteriiiiPKfPiPf
        .type           _Z15smoothingFilteriiiiPKfPiPf,@function
        .size           _Z15smoothingFilteriiiiPKfPiPf,(.L_x_72 - _Z15smoothingFilteriiiiPKfPiPf)
        .other          _Z15smoothingFilteriiiiPKfPiPf,@"STO_CUDA_ENTRY STV_DEFAULT"
_Z15smoothingFilteriiiiPKfPiPf:
.text._Z15smoothingFilteriiiiPKfPiPf:
[----:B------:R-:W-:Y:S01]  /*0000*/  LDC R1, c[0x0][0x37c] ;  /* 0x0000df00ff017b82 */ /* 0x000fe20000000800 */
[----:B------:R-:W0:Y:S07]  /*0010*/  S2R R4, SR_TID.Y ;  /* 0x0000000000047919 */ /* 0x000e2e0000002200 */
[----:B------:R-:W1:Y:S01]  /*0020*/  LDC R10, c[0x0][0x360] ;  /* 0x0000d800ff0a7b82 */ /* 0x000e620000000800 */
[----:B------:R-:W2:Y:S01]  /*0030*/  LDCU.64 UR6, c[0x0][0x380] ;  /* 0x00007000ff0677ac */ /* 0x000ea20008000a00 */
[----:B------:R-:W-:Y:S01]  /*0040*/  BSSY.RECONVERGENT B0, `(.L_x_30) ;  /* 0x0000015000007945 */ /* 0x000fe20003800200 */
[----:B------:R-:W1:Y:S05]  /*0050*/  S2R R3, SR_TID.X ;  /* 0x0000000000037919 */ /* 0x000e6a0000002100 */
[----:B------:R-:W0:Y:S08]  /*0060*/  S2UR UR5, SR_CTAID.Y ;  /* 0x00000000000579c3 */ /* 0x000e300000002600 */
[----:B------:R-:W0:Y:S08]  /*0070*/  LDC R11, c[0x0][0x364] ;  /* 0x0000d900ff0b7b82 */ /* 0x000e300000000800 */
[----:B------:R-:W3:Y:S01]  /*0080*/  S2UR UR4, SR_CTAID.X ;  /* 0x00000000000479c3 */ /* 0x000ee20000002500 */
[----:B0-----:R-:W-:-:S02]  /*0090*/  IMAD R0, R11, UR5, R4 ;  /* 0x000000050b007c24 */ /* 0x001fc4000f8e0204 */
[----:B-1----:R-:W-:-:S03]  /*00a0*/  IMAD R4, R4, R10, R3 ;  /* 0x0000000a04047224 */ /* 0x002fc600078e0203 */
[----:B--2---:R-:W-:Y:S01]  /*00b0*/  ISETP.GE.AND P0, PT, R0, UR7, PT ;  /* 0x0000000700007c0c */ /* 0x004fe2000bf06270 */
[----:B---3--:R-:W-:-:S04]  /*00c0*/  IMAD R7, R10, UR4, R3 ;  /* 0x000000040a077c24 */ /* 0x008fc8000f8e0203 */
[----:B------:R-:W-:Y:S01]  /*00d0*/  IMAD R6, R0, UR6, R7 ;  /* 0x0000000600067c24 */ /* 0x000fe2000f8e0207 */
[----:B------:R-:W-:Y:S01]  /*00e0*/  ISETP.LT.AND P0, PT, R7, UR6, !P0 ;  /* 0x0000000607007c0c */ /* 0x000fe2000c701270 */
[----:B------:R-:W0:-:S12]  /*00f0*/  LDCU.64 UR6, c[0x0][0x358] ;  /* 0x00006b00ff0677ac */ /* 0x000e180008000a00 */
[----:B------:R-:W-:Y:S05]  /*0100*/  @!P0 BRA `(.L_x_31) ;  /* 0x0000000000208947 */ /* 0x000fea0003800000 */
[----:B------:R-:W1:Y:S02]  /*0110*/  LDC.64 R2, c[0x0][0x390] ;  /* 0x0000e400ff027b82 */ /* 0x000e640000000a00 */
[----:B-1----:R-:W-:-:S06]  /*0120*/  IMAD.WIDE R2, R6, 0x4, R2 ;  /* 0x0000000406027825 */ /* 0x002fcc00078e0202 */
[----:B0-----:R-:W2:Y:S01]  /*0130*/  LDG.E.CONSTANT R2, desc[UR6][R2.64] ;  /* 0x0000000602027981 */ /* 0x001ea2000c1e9900 */
[----:B------:R-:W0:Y:S01]  /*0140*/  S2UR UR5, SR_CgaCtaId ;  /* 0x00000000000579c3 */ /* 0x000e220000008800 */
[----:B------:R-:W-:Y:S02]  /*0150*/  UMOV UR4, 0x400 ;  /* 0x0000040000047882 */ /* 0x000fe40000000000 */
[----:B0-----:R-:W-:-:S06]  /*0160*/  ULEA UR4, UR5, UR4, 0x18 ;  /* 0x0000000405047291 */ /* 0x001fcc000f8ec0ff */
[----:B------:R-:W-:-:S05]  /*0170*/  LEA R5, R4, UR4, 0x2 ;  /* 0x0000000404057c11 */ /* 0x000fca000f8e10ff */
[----:B--2---:R1:W-:Y:S02]  /*0180*/  STS [R5], R2 ;  /* 0x0000000205007388 */ /* 0x0043e40000000800 */
.L_x_31:
[----:B0-----:R-:W-:Y:S05]  /*0190*/  BSYNC.RECONVERGENT B0 ;  /* 0x0000000000007941 */ /* 0x001fea0003800200 */
.L_x_30:
[----:B------:R-:W-:Y:S06]  /*01a0*/  BAR.SYNC.DEFER_BLOCKING 0x0 ;  /* 0x0000000000007b1d */ /* 0x000fec0000010000 */
[----:B------:R-:W-:Y:S05]  /*01b0*/  @!P0 EXIT ;  /* 0x000000000000894d */ /* 0x000fea0003800000 */
[----:B------:R-:W0:Y:S01]  /*01c0*/  LDCU.64 UR4, c[0x0][0x388] ;  /* 0x00007100ff0477ac */ /* 0x000e220008000a00 */
[----:B------:R-:W-:Y:S02]  /*01d0*/  IMAD.MOV.U32 R8, RZ, RZ, RZ ;  /* 0x000000ffff087224 */ /* 0x000fe400078e00ff */
[----:B------:R-:W-:Y:S01]  /*01e0*/  IMAD.MOV.U32 R9, RZ, RZ, 0x1 ;  /* 0x00000001ff097424 */ /* 0x000fe200078e00ff */
[----:B0-----:R-:W-:-:S04]  /*01f0*/  UISETP.GE.AND UP0, UPT, UR5, 0x2, UPT ;  /* 0x000000020500788c */ /* 0x001fc8000bf06270 */
[----:B------:R-:W-:-:S09]  /*0200*/  UISETP.LT.OR UP0, UPT, UR4, 0x1, !UP0 ;  /* 0x000000010400788c */ /* 0x000fd2000c701670 */
[----:B------:R-:W-:Y:S05]  /*0210*/  BRA.U UP0, `(.L_x_32) ;  /* 0x0000000900747547 */ /* 0x000fea000b800000 */
[----:B------:R-:W-:Y:S01]  /*0220*/  HFMA2 R15, -RZ, RZ, 0, 1.1920928955078125e-07 ;  /* 0x00000002ff0f7431 */ /* 0x000fe200000001ff */
[----:B------:R-:W-:Y:S01]  /*0230*/  BSSY.RECONVERGENT B1, `(.L_x_32) ;  /* 0x000009b000017945 */ /* 0x000fe20003800200 */
[----:B-1----:R-:W-:Y:S02]  /*0240*/  IMAD.MOV.U32 R2, RZ, RZ, 0x1 ;  /* 0x00000001ff027424 */ /* 0x002fe400078e00ff */
[----:B------:R-:W-:-:S07]  /*0250*/  IMAD.MOV.U32 R14, RZ, RZ, RZ ;  /* 0x000000ffff0e7224 */ /* 0x000fce00078e00ff */
.L_x_58:
[----:B------:R-:W0:Y:S01]  /*0260*/  S2R R12, SR_TID.Y ;  /* 0x00000000000c7919 */ /* 0x000e220000002200 */
[----:B------:R-:W1:Y:S01]  /*0270*/  LDCU.64 UR4, c[0x0][0x380] ;  /* 0x00007000ff0477ac */ /* 0x000e620008000a00 */
[--C-:B------:R-:W-:Y:S01]  /*0280*/  IMAD.IADD R3, R7, 0x1, R2.reuse ;  /* 0x0000000107037824 */ /* 0x100fe200078e0202 */
[----:B------:R-:W-:Y:S01]  /*0290*/  IADD3 R5, PT, PT, R0, R2, RZ ;  /* 0x0000000200057210 */ /* 0x000fe20007ffe0ff */
[----:B------:R-:W2:Y:S01]  /*02a0*/  S2R R13, SR_TID.X ;  /* 0x00000000000d7919 */ /* 0x000ea20000002100 */
[----:B------:R-:W-:Y:S01]  /*02b0*/  BSSY.RECONVERGENT B0, `(.L_x_33) ;  /* 0x0000089000007945 */ /* 0x000fe20003800200 */
[--C-:B------:R-:W-:Y:S01]  /*02c0*/  IMAD.MOV.U32 R9, RZ, RZ, R2.reuse ;  /* 0x000000ffff097224 */ /* 0x100fe200078e0002 */
[----:B------:R-:W-:Y:S01]  /*02d0*/  MOV R16, RZ ;  /* 0x000000ff00107202 */ /* 0x000fe20000000f00 */
[----:B------:R-:W-:Y:S02]  /*02e0*/  IMAD.MOV R17, RZ, RZ, -R2 ;  /* 0x000000ffff117224 */ /* 0x000fe400078e0a02 */
[----:B------:R-:W-:Y:S01]  /*02f0*/  IMAD.MOV.U32 R8, RZ, RZ, RZ ;  /* 0x000000ffff087224 */ /* 0x000fe200078e00ff */
[----:B-1----:R-:W-:-:S04]  /*0300*/  ISETP.GE.AND P0, PT, R3, UR5, PT ;  /* 0x0000000503007c0c */ /* 0x002fc8000bf06270 */
[----:B------:R-:W-:-:S04]  /*0310*/  ISETP.GE.AND P0, PT, R7, R2, !P0 ;  /* 0x000000020700720c */ /* 0x000fc80004706270 */
[----:B------:R-:W-:-:S04]  /*0320*/  ISETP.GE.U32.AND P1, PT, R0, R2, P0 ;  /* 0x000000020000720c */ /* 0x000fc80000726070 */
[----:B------:R-:W-:Y:S01]  /*0330*/  ISETP.LT.AND P1, PT, R5, UR4, P1 ;  /* 0x0000000405007c0c */ /* 0x000fe20008f21270 */
[--C-:B0-----:R-:W-:Y:S02]  /*0340*/  IMAD.IADD R4, R12, 0x1, R2.reuse ;  /* 0x000000010c047824 */ /* 0x101fe400078e0202 */
[----:B--2---:R-:W-:-:S03]  /*0350*/  IMAD.IADD R3, R13, 0x1, R2 ;  /* 0x000000010d037824 */ /* 0x004fc600078e0202 */
[----:B------:R-:W-:Y:S02]  /*0360*/  ISETP.GE.U32.AND P2, PT, R4, R11, PT ;  /* 0x0000000b0400720c */ /* 0x000fe40003f46070 */
[----:B------:R-:W-:Y:S02]  /*0370*/  LEA R4, R14, 0x2, 0x1 ;  /* 0x000000020e047811 */ /* 0x000fe400078e08ff */
[----:B------:R-:W-:Y:S02]  /*0380*/  ISETP.LT.U32.AND P0, PT, R3, R10, !P2 ;  /* 0x0000000a0300720c */ /* 0x000fe40005701070 */
[----:B------:R-:W-:Y:S02]  /*0390*/  VIMNMX.U32 R3, PT, PT, R13, R12, PT ;  /* 0x0000000c0d037248 */ /* 0x000fe40003fe0000 */
[----:B------:R-:W-:Y:S02]  /*03a0*/  ISETP.GE.U32.AND P3, PT, R4, 0x3, PT ;  /* 0x000000030400780c */ /* 0x000fe40003f66070 */
[----:B------:R-:W-:-:S02]  /*03b0*/  ISETP.GE.U32.AND P5, PT, R3, R2, PT ;  /* 0x000000020300720c */ /* 0x000fc40003fa6070 */
[CC--:B------:R-:W-:Y:S02]  /*03c0*/  ISETP.GE.U32.AND P4, PT, R3.reuse, R2.reuse, PT ;  /* 0x000000020300720c */ /* 0x0c0fe40003f86070 */
[----:B------:R-:W-:Y:S02]  /*03d0*/  P2R R23, PR, RZ, 0x8 ;  /* 0x00000008ff177803 */ /* 0x000fe40000000000 */
[CC--:B------:R-:W-:Y:S02]  /*03e0*/  ISETP.GE.U32.AND P3, PT, R3.reuse, R2.reuse, PT ;  /* 0x000000020300720c */ /* 0x0c0fe40003f66070 */
[----:B------:R-:W-:Y:S02]  /*03f0*/  P2R R25, PR, RZ, 0x20 ;  /* 0x00000020ff197803 */ /* 0x000fe40000000000 */
[----:B------:R-:W-:Y:S02]  /*0400*/  P2R R24, PR, RZ, 0x10 ;  /* 0x00000010ff187803 */ /* 0x000fe40000000000 */
[----:B------:R-:W-:-:S02]  /*0410*/  ISETP.GE.U32.AND P5, PT, R3, R2, PT ;  /* 0x000000020300720c */ /* 0x000fc40003fa6070 */
[CC--:B------:R-:W-:Y:S02]  /*0420*/  ISETP.GE.U32.AND P4, PT, R3.reuse, R2.reuse, PT ;  /* 0x000000020300720c */ /* 0x0c0fe40003f86070 */
[----:B------:R-:W-:Y:S02]  /*0430*/  P2R R22, PR, RZ, 0x8 ;  /* 0x00000008ff167803 */ /* 0x000fe40000000000 */
[CC--:B------:R-:W-:Y:S02]  /*0440*/  ISETP.GE.U32.AND P2, PT, R3.reuse, R2.reuse, PT ;  /* 0x000000020300720c */ /* 0x0c0fe40003f46070 */
[----:B------:R-:W-:Y:S02]  /*0450*/  ISETP.GE.U32.AND P3, PT, R3, R2, P0 ;  /* 0x000000020300720c */ /* 0x000fe40000766070 */
[----:B------:R-:W-:Y:S02]  /*0460*/  P2R R27, PR, RZ, 0x20 ;  /* 0x00000020ff1b7803 */ /* 0x000fe40000000000 */
[----:B------:R-:W-:-:S09]  /*0470*/  P2R R26, PR, RZ, 0x10 ;  /* 0x00000010ff1a7803 */ /* 0x000fd20000000000 */
.L_x_57:
[----:B------:R-:W0:Y:S01]  /*0480*/  S2R R4, SR_CgaCtaId ;  /* 0x0000000000047919 */ /* 0x000e220000008800 */
[----:B------:R-:W1:Y:S01]  /*0490*/  LDCU UR4, c[0x0][0x380] ;  /* 0x00007000ff0477ac */ /* 0x000e620008000800 */
[----:B------:R-:W2:Y:S01]  /*04a0*/  LDC.64 R2, c[0x0][0x390] ;  /* 0x0000e400ff027b82 */ /* 0x000ea20000000a00 */
[----:B------:R-:W-:Y:S01]  /*04b0*/  IMAD R20, R12, R10, R13 ;  /* 0x0000000a0c147224 */ /* 0x000fe200078e020d */
[----:B------:R-:W-:Y:S01]  /*04c0*/  MOV R19, 0x400 ;  /* 0x0000040000137802 */ /* 0x000fe20000000f00 */
[----:B------:R-:W-:Y:S02]  /*04d0*/  BSSY.RECONVERGENT B2, `(.L_x_34) ;  /* 0x0000014000027945 */ /* 0x000fe40003800200 */
[----:B------:R-:W-:Y:S02]  /*04e0*/  IMAD R20, R10, R17, R20 ;  /* 0x000000110a147224 */ /* 0x000fe400078e0214 */
[C---:B-1----:R-:W-:Y:S01]  /*04f0*/  IMAD R18, R17.reuse, UR4, R6 ;  /* 0x0000000411127c24 */ /* 0x042fe2000f8e0206 */
[----:B------:R-:W-:-:S03]  /*0500*/  IADD3 R17, PT, PT, R17, 0x1, RZ ;  /* 0x0000000111117810 */ /* 0x000fc60007ffe0ff */
[----:B------:R-:W-:Y:S01]  /*0510*/  IMAD.IADD R5, R18, 0x1, -R9 ;  /* 0x0000000112057824 */ /* 0x000fe200078e0a09 */
[----:B------:R-:W-:-:S03]  /*0520*/  ISETP.NE.AND P4, PT, R17, R15, PT ;  /* 0x0000000f1100720c */ /* 0x000fc60003f85270 */
[----:B--2---:R-:W-:Y:S01]  /*0530*/  IMAD.WIDE R2, R5, 0x4, R2 ;  /* 0x0000000405027825 */ /* 0x004fe200078e0202 */
[----:B------:R-:W-:Y:S02]  /*0540*/  P2R R28, PR, RZ, 0x10 ;  /* 0x00000010ff1c7803 */ /* 0x000fe40000000000 */
[----:B0-----:R-:W-:Y:S01]  /*0550*/  LEA R19, R4, R19, 0x18 ;  /* 0x0000001304137211 */ /* 0x001fe200078ec0ff */
[----:B------:R-:W-:-:S04]  /*0560*/  IMAD.IADD R4, R20, 0x1, -R9 ;  /* 0x0000000114047824 */ /* 0x000fc800078e0a09 */
[----:B------:R-:W-:Y:S01]  /*0570*/  IMAD R21, R4, 0x4, R19 ;  /* 0x0000000404157824 */ /* 0x000fe200078e0213 */
[----:B------:R-:W-:Y:S06]  /*0580*/  @!P1 BRA `(.L_x_35) ;  /* 0x0000000000209947 */ /* 0x000fec0003800000 */
[----:B------:R-:W-:Y:S01]  /*0590*/  ISETP.NE.AND P4, PT, R26, RZ, PT ;  /* 0x000000ff1a00720c */ /* 0x000fe20003f85270 */
[----:B------:R-:W-:-:S12]  /*05a0*/  VIADD R8, R8, 0x1 ;  /* 0x0000000108087836 */ /* 0x000fd80000000000 */
[----:B------:R-:W-:Y:S05]  /*05b0*/  @P0 BRA P4, `(.L_x_36) ;  /* 0x00000000000c0947 */ /* 0x000fea0002000000 */
[----:B------:R-:W2:Y:S02]  /*05c0*/  LDG.E.CONSTANT R5, desc[UR6][R2.64] ;  /* 0x0000000602057981 */ /* 0x000ea4000c1e9900 */
[----:B--2---:R-:W-:Y:S01]  /*05d0*/  FADD R16, R16, R5 ;  /* 0x0000000510107221 */ /* 0x004fe20000000000 */
[----:B------:R-:W-:Y:S06]  /*05e0*/  BRA `(.L_x_35) ;  /* 0x0000000000087947 */ /* 0x000fec0003800000 */
.L_x_36:
[----:B------:R-:W0:Y:S02]  /*05f0*/  LDS R5, [R21] ;  /* 0x0000000015057984 */ /* 0x000e240000000800 */
[----:B0-----:R-:W-:-:S07]  /*0600*/  FADD R16, R16, R5 ;  /* 0x0000000510107221 */ /* 0x001fce0000000000 */
.L_x_35:
[----:B------:R-:W-:Y:S05]  /*0610*/  BSYNC.RECONVERGENT B2 ;  /* 0x0000000000027941 */ /* 0x000fea0003800200 */
.L_x_34:
[----:B------:R-:W-:Y:S01]  /*0620*/  LOP3.LUT P4, RZ, R14, 0x1, RZ, 0xc0, !PT ;  /* 0x000000010eff7812 */ /* 0x000fe2000788c0ff */
[----:B------:R-:W-:Y:S01]  /*0630*/  BSSY.RECONVERGENT B2, `(.L_x_37) ;  /* 0x0000018000027945 */ /* 0x000fe20003800200 */
[----:B------:R-:W-:-:S11]  /*0640*/  IMAD.MOV.U32 R4, RZ, RZ, 0x1 ;  /* 0x00000001ff047424 */ /* 0x000fd600078e00ff */
[----:B------:R-:W-:Y:S05]  /*0650*/  @P4 BRA `(.L_x_38) ;  /* 0x0000000000544947 */ /* 0x000fea0003800000 */
[----:B------:R-:W-:Y:S04]  /*0660*/  BSSY.RECONVERGENT B3, `(.L_x_39) ;  /* 0x000000a000037945 */ /* 0x000fe80003800200 */
[----:B------:R-:W-:Y:S05]  /*0670*/  @!P1 BRA `(.L_x_40) ;  /* 0x0000000000209947 */ /* 0x000fea0003800000 */
[----:B------:R-:W-:Y:S02]  /*0680*/  ISETP.NE.AND P5, PT, R27, RZ, PT ;  /* 0x000000ff1b00720c */ /* 0x000fe40003fa5270 */
[----:B------:R-:W-:-:S11]  /*0690*/  IADD3 R8, PT, PT, R8, 0x1, RZ ;  /* 0x0000000108087810 */ /* 0x000fd60007ffe0ff */
[----:B------:R-:W-:Y:S05]  /*06a0*/  @P0 BRA P5, `(.L_x_41) ;  /* 0x00000000000c0947 */ /* 0x000fea0002800000 */
[----:B------:R-:W2:Y:S02]  /*06b0*/  LDG.E.CONSTANT R5, desc[UR6][R2.64+0x4] ;  /* 0x0000040602057981 */ /* 0x000ea4000c1e9900 */
[----:B--2---:R-:W-:Y:S01]  /*06c0*/  FADD R16, R16, R5 ;  /* 0x0000000510107221 */ /* 0x004fe20000000000 */
[----:B------:R-:W-:Y:S06]  /*06d0*/  BRA `(.L_x_40) ;  /* 0x0000000000087947 */ /* 0x000fec0003800000 */
.L_x_41:
[----:B------:R-:W0:Y:S02]  /*06e0*/  LDS R5, [R21+0x4] ;  /* 0x0000040015057984 */ /* 0x000e240000000800 */
[----:B0-----:R-:W-:-:S07]  /*06f0*/  FADD R16, R16, R5 ;  /* 0x0000000510107221 */ /* 0x001fce0000000000 */
.L_x_40:
[----:B------:R-:W-:Y:S05]  /*0700*/  BSYNC.RECONVERGENT B3 ;  /* 0x0000000000037941 */ /* 0x000fea0003800200 */
.L_x_39:
[----:B------:R-:W-:Y:S01]  /*0710*/  IMAD.MOV.U32 R4, RZ, RZ, 0x3 ;  /* 0x00000003ff047424 */ /* 0x000fe200078e00ff */
[----:B------:R-:W-:Y:S06]  /*0720*/  @!P1 BRA `(.L_x_38) ;  /* 0x0000000000209947 */ /* 0x000fec0003800000 */
[----:B------:R-:W-:Y:S01]  /*0730*/  ISETP.NE.AND P4, PT, R22, RZ, PT ;  /* 0x000000ff1600720c */ /* 0x000fe20003f85270 */
[----:B------:R-:W-:-:S12]  /*0740*/  VIADD R8, R8, 0x1 ;  /* 0x0000000108087836 */ /* 0x000fd80000000000 */
[----:B------:R-:W-:Y:S05]  /*0750*/  @P0 BRA P4, `(.L_x_42) ;  /* 0x00000000000c0947 */ /* 0x000fea0002000000 */
[----:B------:R-:W2:Y:S02]  /*0760*/  LDG.E.CONSTANT R3, desc[UR6][R2.64+0x8] ;  /* 0x0000080602037981 */ /* 0x000ea4000c1e9900 */
[----:B--2---:R-:W-:Y:S01]  /*0770*/  FADD R16, R16, R3 ;  /* 0x0000000310107221 */ /* 0x004fe20000000000 */
[----:B------:R-:W-:Y:S06]  /*0780*/  BRA `(.L_x_38) ;  /* 0x0000000000087947 */ /* 0x000fec0003800000 */
.L_x_42:
[----:B------:R-:W0:Y:S02]  /*0790*/  LDS R3, [R21+0x8] ;  /* 0x0000080015037984 */ /* 0x000e240000000800 */
[----:B0-----:R-:W-:-:S07]  /*07a0*/  FADD R16, R16, R3 ;  /* 0x0000000310107221 */ /* 0x001fce0000000000 */
.L_x_38:
[----:B------:R-:W-:Y:S05]  /*07b0*/  BSYNC.RECONVERGENT B2 ;  /* 0x0000000000027941 */ /* 0x000fea0003800200 */
.L_x_37:
[----:B------:R-:W-:Y:S01]  /*07c0*/  ISETP.NE.AND P4, PT, R23, RZ, PT ;  /* 0x000000ff1700720c */ /* 0x000fe20003f85270 */
[----:B------:R-:W-:-:S12]  /*07d0*/  BSSY.RECONVERGENT B2, `(.L_x_43) ;  /* 0x0000034000027945 */ /* 0x000fd80003800200 */
[----:B------:R-:W-:Y:S05]  /*07e0*/  @!P4 BRA `(.L_x_44) ;  /* 0x0000000000c8c947 */ /* 0x000fea0003800000 */
[----:B------:R-:W0:Y:S01]  /*07f0*/  LDC.64 R2, c[0x0][0x390] ;  /* 0x0000e400ff027b82 */ /* 0x000e220000000a00 */
[----:B------:R-:W-:-:S07]  /*0800*/  IMAD.IADD R21, R4, 0x1, -R9 ;  /* 0x0000000104157824 */ /* 0x000fce00078e0a09 */
.L_x_56:
[----:B------:R-:W-:Y:S01]  /*0810*/  IADD3 R4, PT, PT, R20, R21, RZ ;  /* 0x0000001514047210 */ /* 0x000fe20007ffe0ff */
[----:B------:R-:W-:Y:S01]  /*0820*/  IMAD.IADD R5, R18, 0x1, R21 ;  /* 0x0000000112057824 */ /* 0x000fe200078e0215 */
[----:B------:R-:W-:Y:S01]  /*0830*/  BSSY.RECONVERGENT B3, `(.L_x_45) ;  /* 0x000000b000037945 */ /* 0x000fe20003800200 */
[----:B------:R-:W-:Y:S02]  /*0840*/  VIADD R21, R21, 0x4 ;  /* 0x0000000415157836 */ /* 0x000fe40000000000 */
[----:B------:R-:W-:Y:S02]  /*0850*/  IMAD R30, R4, 0x4, R19 ;  /* 0x00000004041e7824 */ /* 0x000fe400078e0213 */
[----:B0-----:R-:W-:Y:S01]  /*0860*/  IMAD.WIDE R4, R5, 0x4, R2 ;  /* 0x0000000405047825 */ /* 0x001fe200078e0202 */
[----:B------:R-:W-:Y:S06]  /*0870*/  @!P1 BRA `(.L_x_46) ;  /* 0x0000000000189947 */ /* 0x000fec0003800000 */
[----:B------:R-:W0:Y:S01]  /*0880*/  @P3 LDS R29, [R30] ;  /* 0x000000001e1d3984 */ /* 0x000e220000000800 */
[----:B------:R-:W-:Y:S01]  /*0890*/  IADD3 R8, PT, PT, R8, 0x1, RZ ;  /* 0x0000000108087810 */ /* 0x000fe20007ffe0ff */
[----:B0-----:R-:W-:Y:S01]  /*08a0*/  @P3 FADD R16, R16, R29 ;  /* 0x0000001d10103221 */ /* 0x001fe20000000000 */
[----:B------:R-:W-:Y:S06]  /*08b0*/  @P3 BRA `(.L_x_46) ;  /* 0x0000000000083947 */ /* 0x000fec0003800000 */
[----:B------:R-:W2:Y:S02]  /*08c0*/  LDG.E.CONSTANT R29, desc[UR6][R4.64] ;  /* 0x00000006041d7981 */ /* 0x000ea4000c1e9900 */
[----:B--2---:R-:W-:-:S07]  /*08d0*/  FADD R16, R16, R29 ;  /* 0x0000001d10107221 */ /* 0x004fce0000000000 */
.L_x_46:
[----:B------:R-:W-:Y:S05]  /*08e0*/  BSYNC.RECONVERGENT B3 ;  /* 0x0000000000037941 */ /* 0x000fea0003800200 */
.L_x_45:
[----:B------:R-:W-:Y:S01]  /*08f0*/  BSSY.RECONVERGENT B3, `(.L_x_47) ;  /* 0x000000b000037945 */ /* 0x000fe20003800200 */
[----:B------:R-:W-:-:S03]  /*0900*/  ISETP.NE.AND P4, PT, R21, R15, PT ;  /* 0x0000000f1500720c */ /* 0x000fc60003f85270 */
[----:B------:R-:W-:Y:S10]  /*0910*/  @!P1 BRA `(.L_x_48) ;  /* 0x0000000000209947 */ /* 0x000ff40003800000 */
[----:B------:R-:W-:Y:S01]  /*0920*/  ISETP.NE.AND P5, PT, R24, RZ, PT ;  /* 0x000000ff1800720c */ /* 0x000fe20003fa5270 */
[----:B------:R-:W-:-:S12]  /*0930*/  VIADD R8, R8, 0x1 ;  /* 0x0000000108087836 */ /* 0x000fd80000000000 */
[----:B------:R-:W-:Y:S05]  /*0940*/  @P0 BRA P5, `(.L_x_49) ;  /* 0x00000000000c0947 */ /* 0x000fea0002800000 */
[----:B------:R-:W2:Y:S02]  /*0950*/  LDG.E.CONSTANT R29, desc[UR6][R4.64+0x4] ;  /* 0x00000406041d7981 */ /* 0x000ea4000c1e9900 */
[----:B--2---:R-:W-:Y:S01]  /*0960*/  FADD R16, R16, R29 ;  /* 0x0000001d10107221 */ /* 0x004fe20000000000 */
[----:B------:R-:W-:Y:S06]  /*0970*/  BRA `(.L_x_48) ;  /* 0x0000000000087947 */ /* 0x000fec0003800000 */
.L_x_49:
[----:B------:R-:W0:Y:S02]  /*0980*/  LDS R29, [R30+0x4] ;  /* 0x000004001e1d7984 */ /* 0x000e240000000800 */
[----:B0-----:R-:W-:-:S07]  /*0990*/  FADD R16, R16, R29 ;  /* 0x0000001d10107221 */ /* 0x001fce0000000000 */
.L_x_48:
[----:B------:R-:W-:Y:S05]  /*09a0*/  BSYNC.RECONVERGENT B3 ;  /* 0x0000000000037941 */ /* 0x000fea0003800200 */
.L_x_47:
[----:B------:R-:W-:Y:S04]  /*09b0*/  BSSY.RECONVERGENT B3, `(.L_x_50) ;  /* 0x000000a000037945 */ /* 0x000fe80003800200 */
[----:B------:R-:W-:Y:S05]  /*09c0*/  @!P1 BRA `(.L_x_51) ;  /* 0x0000000000209947 */ /* 0x000fea0003800000 */
[----:B------:R-:W-:Y:S01]  /*09d0*/  ISETP.NE.AND P5, PT, R25, RZ, PT ;  /* 0x000000ff1900720c */ /* 0x000fe20003fa5270 */
[----:B------:R-:W-:-:S12]  /*09e0*/  VIADD R8, R8, 0x1 ;  /* 0x0000000108087836 */ /* 0x000fd80000000000 */
[----:B------:R-:W-:Y:S05]  /*09f0*/  @P0 BRA P5, `(.L_x_52) ;  /* 0x00000000000c0947 */ /* 0x000fea0002800000 */
[----:B------:R-:W2:Y:S02]  /*0a00*/  LDG.E.CONSTANT R29, desc[UR6][R4.64+0x8] ;  /* 0x00000806041d7981 */ /* 0x000ea4000c1e9900 */
[----:B--2---:R-:W-:Y:S01]  /*0a10*/  FADD R16, R16, R29 ;  /* 0x0000001d10107221 */ /* 0x004fe20000000000 */
[----:B------:R-:W-:Y:S06]  /*0a20*/  BRA `(.L_x_51) ;  /* 0x0000000000087947 */ /* 0x000fec0003800000 */
.L_x_52:
[----:B------:R-:W0:Y:S02]  /*0a30*/  LDS R29, [R30+0x8] ;  /* 0x000008001e1d7984 */ /* 0x000e240000000800 */
[----:B0-----:R-:W-:-:S07]  /*0a40*/  FADD R16, R16, R29 ;  /* 0x0000001d10107221 */ /* 0x001fce0000000000 */
.L_x_51:
[----:B------:R-:W-:Y:S05]  /*0a50*/  BSYNC.RECONVERGENT B3 ;  /* 0x0000000000037941 */ /* 0x000fea0003800200 */
.L_x_50:
[----:B------:R-:W-:Y:S04]  /*0a60*/  BSSY.RECONVERGENT B3, `(.L_x_53) ;  /* 0x0000009000037945 */ /* 0x000fe80003800200 */
[----:B------:R-:W-:Y:S05]  /*0a70*/  @!P1 BRA `(.L_x_54) ;  /* 0x00000000001c9947 */ /* 0x000fea0003800000 */
[----:B------:R-:W-:Y:S01]  /*0a80*/  VIADD R8, R8, 0x1 ;  /* 0x0000000108087836 */ /* 0x000fe20000000000 */
[----:B------:R-:W-:Y:S06]  /*0a90*/  @P0 BRA P2, `(.L_x_55) ;  /* 0x00000000000c0947 */ /* 0x000fec0001000000 */
[----:B------:R-:W2:Y:S02]  /*0aa0*/  LDG.E.CONSTANT R5, desc[UR6][R4.64+0xc] ;  /* 0x00000c0604057981 */ /* 0x000ea4000c1e9900 */
[----:B--2---:R-:W-:Y:S01]  /*0ab0*/  FADD R16, R16, R5 ;  /* 0x0000000510107221 */ /* 0x004fe20000000000 */
[----:B------:R-:W-:Y:S06]  /*0ac0*/  BRA `(.L_x_54) ;  /* 0x0000000000087947 */ /* 0x000fec0003800000 */
.L_x_55:
[----:B------:R-:W0:Y:S02]  /*0ad0*/  LDS R5, [R30+0xc] ;  /* 0x00000c001e057984 */ /* 0x000e240000000800 */
[----:B0-----:R-:W-:-:S07]  /*0ae0*/  FADD R16, R16, R5 ;  /* 0x0000000510107221 */ /* 0x001fce0000000000 */
.L_x_54:
[----:B------:R-:W-:Y:S05]  /*0af0*/  BSYNC.RECONVERGENT B3 ;  /* 0x0000000000037941 */ /* 0x000fea0003800200 */
.L_x_53:
[----:B------:R-:W-:Y:S05]  /*0b00*/  @P4 BRA `(.L_x_56) ;  /* 0xfffffffc00404947 */ /* 0x000fea000383ffff */
.L_x_44:
[----:B------:R-:W-:Y:S05]  /*0b10*/  BSYNC.RECONVERGENT B2 ;  /* 0x0000000000027941 */ /* 0x000fea0003800200 */
.L_x_43:
[----:B------:R-:W-:-:S13]  /*0b20*/  ISETP.NE.AND P4, PT, R28, RZ, PT ;  /* 0x000000ff1c00720c */ /* 0x000fda0003f85270 */
[----:B------:R-:W-:Y:S05]  /*0b30*/  @P4 BRA `(.L_x_57) ;  /* 0xfffffff800504947 */ /* 0x000fea000383ffff */
[----:B------:R-:W-:Y:S05]  /*0b40*/  BSYNC.RECONVERGENT B0 ;  /* 0x0000000000007941 */ /* 0x000fea0003800200 */
.L_x_33:
[----:B------:R-:W0:Y:S01]  /*0b50*/  LDCU UR5, c[0x0][0x388] ;  /* 0x00007100ff0577ac */ /* 0x000e220008000800 */
[C---:B------:R-:W-:Y:S01]  /*0b60*/  IADD3 R2, PT, PT, R9.reuse, 0x1, RZ ;  /* 0x0000000109027810 */ /* 0x040fe20007ffe0ff */
[----:B------:R-:W-:Y:S01]  /*0b70*/  VIADD R15, R9, 0x2 ;  /* 0x00000002090f7836 */ /* 0x000fe20000000000 */
[----:B------:R-:W1:Y:S01]  /*0b80*/  LDCU UR4, c[0x0][0x38c] ;  /* 0x00007180ff0477ac */ /* 0x000e620008000800 */
[----:B------:R-:W-:Y:S01]  /*0b90*/  IMAD.MOV.U32 R14, RZ, RZ, R9 ;  /* 0x000000ffff0e7224 */ /* 0x000fe200078e0009 */
[----:B0-----:R-:W-:Y:S02]  /*0ba0*/  I2FP.F32.S32 R3, UR5 ;  /* 0x0000000500037c45 */ /* 0x001fe40008201400 */
[----:B-1----:R-:W-:Y:S02]  /*0bb0*/  ISETP.GE.AND P0, PT, R2, UR4, PT ;  /* 0x0000000402007c0c */ /* 0x002fe4000bf06270 */
[----:B------:R-:W-:-:S13]  /*0bc0*/  FSETP.LT.AND P1, PT, R16, R3, PT ;  /* 0x000000031000720b */ /* 0x000fda0003f21000 */
[----:B------:R-:W-:Y:S05]  /*0bd0*/  @!P0 BRA P1, `(.L_x_58) ;  /* 0xfffffff400a08947 */ /* 0x000fea000083ffff */
[----:B------:R-:W-:Y:S05]  /*0be0*/  BSYNC.RECONVERGENT B1 ;  /* 0x0000000000017941 */ /* 0x000fea0003800200 */
.L_x_32:
[----:B-1----:R-:W0:Y:S01]  /*0bf0*/  LDC.64 R2, c[0x0][0x398] ;  /* 0x0000e600ff027b82 */ /* 0x002e220000000a00 */
[C---:B------:R-:W-:Y:S01]  /*0c00*/  LOP3.LUT P0, RZ, R9.reuse, 0x1, RZ, 0xc0, !PT ;  /* 0x0000000109ff7812 */ /* 0x040fe2000780c0ff */
[----:B------:R-:W-:Y:S01]  /*0c10*/  IMAD.MOV R11, RZ, RZ, -R9 ;  /* 0x000000ffff0b7224 */ /* 0x000fe200078e0a09 */
[C---:B------:R-:W-:Y:S02]  /*0c20*/  IADD3 R13, PT, PT, -R9.reuse, 0x1, RZ ;  /* 0x00000001090d7810 */ /* 0x040fe40007ffe1ff */
[----:B------:R-:W-:Y:S02]  /*0c30*/  IADD3 R4, PT, PT, -R9, 0x3, RZ ;  /* 0x0000000309047810 */ /* 0x000fe40007ffe1ff */
[----:B------:R-:W-:Y:S02]  /*0c40*/  I2FP.F32.S32 R5, R8 ;  /* 0x0000000800057245 */ /* 0x000fe40000201400 */
[----:B------:R-:W-:Y:S01]  /*0c50*/  SEL R10, R13, R4, !P0 ;  /* 0x000000040d0a7207 */ /* 0x000fe20004000000 */
[----:B0-----:R-:W-:-:S05]  /*0c60*/  IMAD.WIDE R2, R6, 0x4, R2 ;  /* 0x0000000406027825 */ /* 0x001fca00078e0202 */
[----:B------:R0:W-:Y:S02]  /*0c70*/  STG.E desc[UR6][R2.64], R9 ;  /* 0x0000000902007986 */ /* 0x0001e4000c101906 */
.L_x_68:
[----:B-1----:R-:W1:Y:S01]  /*0c80*/  LDC R15, c[0x0][0x380] ;  /* 0x0000e000ff0f7b82 */ /* 0x002e620000000800 */
[C---:B------:R-:W-:Y:S01]  /*0c90*/  ISETP.NE.AND P1, PT, R8.reuse, RZ, PT ;  /* 0x000000ff0800720c */ /* 0x040fe20003f25270 */
[----:B------:R-:W-:Y:S01]  /*0ca0*/  BSSY.RECONVERGENT B0, `(.L_x_59) ;  /* 0x0000011000007945 */ /* 0x000fe20003800200 */
[----:B------:R-:W-:Y:S01]  /*0cb0*/  ISETP.EQ.OR P2, PT, R8, RZ, !P0 ;  /* 0x000000ff0800720c */ /* 0x000fe20004742670 */
[----:B------:R-:W-:Y:S01]  /*0cc0*/  IMAD.MOV.U32 R14, RZ, RZ, R10 ;  /* 0x000000ffff0e7224 */ /* 0x000fe200078e000a */
[----:B------:R-:W-:-:S03]  /*0cd0*/  ISETP.GE.U32.AND P4, PT, R9, 0x2, PT ;  /* 0x000000020900780c */ /* 0x000fc60003f86070 */
[----:B0-----:R-:W0:Y:S01]  /*0ce0*/  LDC.64 R2, c[0x0][0x3a0] ;  /* 0x0000e800ff027b82 */ /* 0x001e220000000a00 */
[----:B-1----:R-:W-:-:S05]  /*0cf0*/  IMAD R12, R11, R15, R6 ;  /* 0x0000000f0b0c7224 */ /* 0x002fca00078e0206 */
[----:B------:R-:W-:-:S05]  /*0d00*/  IADD3 R13, PT, PT, R12, -R9, RZ ;  /* 0x800000090c0d7210 */ /* 0x000fca0007ffe0ff */
[----:B0-----:R-:W-:Y:S01]  /*0d10*/  IMAD.WIDE R2, R13, 0x4, R2 ;  /* 0x000000040d027825 */ /* 0x001fe200078e0202 */
[----:B------:R-:W-:Y:S06]  /*0d20*/  @!P1 BRA `(.L_x_60) ;  /* 0x0000000000209947 */ /* 0x000fec0003800000 */
[C---:B------:R-:W-:Y:S01]  /*0d30*/  FMUL R12, R5.reuse, 16777216 ;  /* 0x4b800000050c7820 */ /* 0x040fe20000400000 */
[----:B------:R-:W-:Y:S01]  /*0d40*/  FSETP.GEU.AND P3, PT, |R5|, 1.175494350822287508e-38, PT ;  /* 0x008000000500780b */ /* 0x000fe20003f6e200 */
[----:B------:R-:W-:-:S03]  /*0d50*/  IMAD.MOV.U32 R13, RZ, RZ, 0x4b800000 ;  /* 0x4b800000ff0d7424 */ /* 0x000fc600078e00ff */
[----:B------:R-:W-:Y:S02]  /*0d60*/  FSEL R12, R12, R5, !P3 ;  /* 0x000000050c0c7208 */ /* 0x000fe40005800000 */
[----:B------:R-:W-:-:S04]  /*0d70*/  FSEL R13, R13, 1, !P3 ;  /* 0x3f8000000d0d7808 */ /* 0x000fc80005800000 */
[----:B------:R-:W0:Y:S02]  /*0d80*/  MUFU.RCP R12, R12 ;  /* 0x0000000c000c7308 */ /* 0x000e240000001000 */
[----:B0-----:R-:W-:-:S05]  /*0d90*/  FMUL R13, R12, R13 ;  /* 0x0000000d0c0d7220 */ /* 0x001fca0000400000 */
[----:B------:R0:W-:Y:S02]  /*0da0*/  REDG.E.ADD.F32.FTZ.RN.STRONG.GPU desc[UR6][R2.64], R13 ;  /* 0x0000000d020079a6 */ /* 0x0001e4000c12f306 */
.L_x_60:
[----:B------:R-:W-:Y:S05]  /*0db0*/  BSYNC.RECONVERGENT B0 ;  /* 0x0000000000007941 */ /* 0x000fea0003800200 */
.L_x_59:
[----:B------:R-:W-:Y:S04]  /*0dc0*/  BSSY.RECONVERGENT B0, `(.L_x_61) ;  /* 0x000000c000007945 */ /* 0x000fe80003800200 */
[----:B------:R-:W-:Y:S05]  /*0dd0*/  @P2 BRA `(.L_x_62) ;  /* 0x0000000000282947 */ /* 0x000fea0003800000 */
[C---:B------:R-:W-:Y:S01]  /*0de0*/  FMUL R12, R5.reuse, 16777216 ;  /* 0x4b800000050c7820 */ /* 0x040fe20000400000 */
[----:B------:R-:W-:Y:S01]  /*0df0*/  FSETP.GEU.AND P2, PT, |R5|, 1.175494350822287508e-38, PT ;  /* 0x008000000500780b */ /* 0x000fe20003f4e200 */
[----:B0-----:R-:W-:-:S03]  /*0e00*/  IMAD.MOV.U32 R13, RZ, RZ, 0x4b800000 ;  /* 0x4b800000ff0d7424 */ /* 0x001fc600078e00ff */
[----:B------:R-:W-:Y:S02]  /*0e10*/  FSEL R12, R12, R5, !P2 ;  /* 0x000000050c0c7208 */ /* 0x000fe40005000000 */
[----:B------:R-:W-:-:S04]  /*0e20*/  FSEL R13, R13, 1, !P2 ;  /* 0x3f8000000d0d7808 */ /* 0x000fc80005000000 */
[----:B------:R-:W0:Y:S02]  /*0e30*/  MUFU.RCP R12, R12 ;  /* 0x0000000c000c7308 */ /* 0x000e240000001000 */
[----:B0-----:R-:W-:-:S05]  /*0e40*/  FMUL R13, R12, R13 ;  /* 0x0000000d0c0d7220 */ /* 0x001fca0000400000 */
[----:B------:R1:W-:Y:S04]  /*0e50*/  REDG.E.ADD.F32.FTZ.RN.STRONG.GPU desc[UR6][R2.64+0x4], R13 ;  /* 0x0000040d020079a6 */ /* 0x0003e8000c12f306 */
[----:B------:R1:W-:Y:S01]  /*0e60*/  REDG.E.ADD.F32.FTZ.RN.STRONG.GPU desc[UR6][R2.64+0x8], R13 ;  /* 0x0000080d020079a6 */ /* 0x0003e2000c12f306 */
[----:B------:R-:W-:-:S07]  /*0e70*/  MOV R14, R4 ;  /* 0x00000004000e7202 */ /* 0x000fce0000000f00 */
.L_x_62:
[----:B------:R-:W-:Y:S05]  /*0e80*/  BSYNC.RECONVERGENT B0 ;  /* 0x0000000000007941 */ /* 0x000fea0003800200 */
.L_x_61:
[----:B------:R-:W-:Y:S04]  /*0e90*/  BSSY.RECONVERGENT B0, `(.L_x_63) ;  /* 0x000001a000007945 */ /* 0x000fe80003800200 */
[----:B------:R-:W-:Y:S05]  /*0ea0*/  @!P4 BRA `(.L_x_64) ;  /* 0x000000000060c947 */ /* 0x000fea0003800000 */
[----:B01----:R-:W0:Y:S01]  /*0eb0*/  LDC.64 R2, c[0x0][0x3a0] ;  /* 0x0000e800ff027b82 */ /* 0x003e220000000a00 */
[----:B------:R-:W-:Y:S01]  /*0ec0*/  IMAD.IADD R12, R7, 0x1, R14 ;  /* 0x00000001070c7824 */ /* 0x000fe200078e020e */
[----:B------:R-:W-:Y:S01]  /*0ed0*/  IADD3 R16, PT, PT, R14, -R9, RZ ;  /* 0x800000090e107210 */ /* 0x000fe20007ffe0ff */
[----:B------:R-:W-:-:S04]  /*0ee0*/  IMAD.IADD R13, R0, 0x1, R11 ;  /* 0x00000001000d7824 */ /* 0x000fc800078e020b */
[----:B------:R-:W-:-:S07]  /*0ef0*/  IMAD R15, R13, R15, R12 ;  /* 0x0000000f0d0f7224 */ /* 0x000fce00078e020c */
.L_x_67:
[----:B------:R-:W-:Y:S01]  /*0f00*/  VIADD R16, R16, 0x4 ;  /* 0x0000000410107836 */ /* 0x000fe20000000000 */
[----:B------:R-:W-:Y:S04]  /*0f10*/  BSSY.RECONVERGENT B1, `(.L_x_65) ;  /* 0x000000f000017945 */ /* 0x000fe80003800200 */
[----:B------:R-:W-:Y:S01]  /*0f20*/  ISETP.NE.AND P2, PT, R16, 0x1, PT ;  /* 0x000000011000780c */ /* 0x000fe20003f45270 */
[----:B-1----:R-:W-:-:S12]  /*0f30*/  @!P1 BRA `(.L_x_66) ;  /* 0x0000000000309947 */ /* 0x002fd80003800000 */
[C---:B------:R-:W-:Y:S01]  /*0f40*/  FMUL R12, R5.reuse, 16777216 ;  /* 0x4b800000050c7820 */ /* 0x040fe20000400000 */
[----:B------:R-:W-:-:S04]  /*0f50*/  FSETP.GEU.AND P3, PT, |R5|, 1.175494350822287508e-38, PT ;  /* 0x008000000500780b */ /* 0x000fc80003f6e200 */
[----:B------:R-:W-:Y:S01]  /*0f60*/  FSEL R14, R12, R5, !P3 ;  /* 0x000000050c0e7208 */ /* 0x000fe20005800000 */
[----:B------:R-:W-:-:S05]  /*0f70*/  IMAD.MOV.U32 R12, RZ, RZ, 0x4b800000 ;  /* 0x4b800000ff0c7424 */ /* 0x000fca00078e00ff */
[----:B------:R-:W1:Y:S01]  /*0f80*/  MUFU.RCP R14, R14 ;  /* 0x0000000e000e7308 */ /* 0x000e620000001000 */
[----:B------:R-:W-:Y:S01]  /*0f90*/  FSEL R17, R12, 1, !P3 ;  /* 0x3f8000000c117808 */ /* 0x000fe20005800000 */
[----:B0-----:R-:W-:-:S04]  /*0fa0*/  IMAD.WIDE R12, R15, 0x4, R2 ;  /* 0x000000040f0c7825 */ /* 0x001fc800078e0202 */
[----:B-1----:R-:W-:-:S05]  /*0fb0*/  FMUL R17, R14, R17 ;  /* 0x000000110e117220 */ /* 0x002fca0000400000 */
[----:B------:R1:W-:Y:S04]  /*0fc0*/  REDG.E.ADD.F32.FTZ.RN.STRONG.GPU desc[UR6][R12.64], R17 ;  /* 0x000000110c0079a6 */ /* 0x0003e8000c12f306 */
[----:B------:R1:W-:Y:S04]  /*0fd0*/  REDG.E.ADD.F32.FTZ.RN.STRONG.GPU desc[UR6][R12.64+0x4], R17 ;  /* 0x000004110c0079a6 */ /* 0x0003e8000c12f306 */
[----:B------:R1:W-:Y:S04]  /*0fe0*/  REDG.E.ADD.F32.FTZ.RN.STRONG.GPU desc[UR6][R12.64+0x8], R17 ;  /* 0x000008110c0079a6 */ /* 0x0003e8000c12f306 */
[----:B------:R1:W-:Y:S02]  /*0ff0*/  REDG.E.ADD.F32.FTZ.RN.STRONG.GPU desc[UR6][R12.64+0xc], R17 ;  /* 0x00000c110c0079a6 */ /* 0x0003e4000c12f306 */
.L_x_66:
[----:B------:R-:W-:Y:S05]  /*1000*/  BSYNC.RECONVERGENT B1 ;  /* 0x0000000000017941 */ /* 0x000fea0003800200 */
.L_x_65:
[----:B------:R-:W-:Y:S01]  /*1010*/  IADD3 R15, PT, PT, R15, 0x4, RZ ;  /* 0x000000040f0f7810 */ /* 0x000fe20007ffe0ff */
[----:B------:R-:W-:Y:S06]  /*1020*/  @P2 BRA `(.L_x_67) ;  /* 0xfffffffc00b42947 */ /* 0x000fec000383ffff */
.L_x_64:
[----:B------:R-:W-:Y:S05]  /*1030*/  BSYNC.RECONVERGENT B0 ;  /* 0x0000000000007941 */ /* 0x000fea0003800200 */
.L_x_63:
[C---:B------:R-:W-:Y:S01]  /*1040*/  ISETP.NE.AND P1, PT, R11.reuse, R9, PT ;  /* 0x000000090b00720c */ /* 0x040fe20003f25270 */
[----:B------:R-:W-:-:S12]  /*1050*/  VIADD R11, R11, 0x1 ;  /* 0x000000010b0b7836 */ /* 0x000fd80000000000 */
[----:B------:R-:W-:Y:S05]  /*1060*/  @P1 BRA `(.L_x_68) ;  /* 0xfffffffc00041947 */ /* 0x000fea000383ffff */
[----:B------:R-:W-:Y:S05]  /*1070*/  EXIT ;  /* 0x000000000000794d */ /* 0x000fea0003800000 */
.L_x_69:
        /* <DEDUP_REMOVED lines=16> */
.L_x_72:


//--------------------- .nv.shared._Z9outFilteriiPKfPKiPf --------------------------
	.section	.nv.shared._Z9outFilteriiPKfPKiPf,"aw",@nobits
	.sectionflags	@""
	.align	4
.nv.shared._Z9outFilteriiPKfPKiPf:
	.zero		5120


//--------------------- .nv.shared.reserved.0     --------------------------
	.section	.nv.shared.reserved.0,"aw",@nobits
	.weak		__nv_reservedSMEM_offset_0_alias
	.size		__nv_reservedSMEM_offset_0_alias, 0, 64
	.other		__nv_reservedSMEM_offset_0_alias,@"STO_CUDA_RESERVED_SHARED STV_DEFAULT"
__nv_reservedSMEM_offset_0_alias:
	.zero		0
	.zero		64


//--------------------- .nv.shared._Z15smoothingFilteriiiiPKfPiPf --------------------------
	.section	.nv.shared._Z15smoothingFilteriiiiPKfPiPf,"aw",@nobits
	.sectionflags	@""
	.align	4
.nv.shared._Z15smoothingFilteriiiiPKfPiPf:
	.zero		5120


//--------------------- .nv.constant0._Z9outFilteriiPKfPKiPf --------------------------
	.section	.nv.constant0._Z9outFilteriiPKfPKiPf,"a",@progbits
	.sectionflags	@""
	.align	4
.nv.constant0._Z9outFilteriiPKfPKiPf:
	.zero		928


//--------------------- .nv.constant0._Z15normalizeFilteriiPfPKf --------------------------
	.section	.nv.constant0._Z15normalizeFilteriiPfPKf,"a",@progbits
	.sectionflags	@""
	.align	4
.nv.constant0._Z15normalizeFilteriiPfPKf:
	.zero		920


//--------------------- .nv.constant0._Z15smoothingFilteriiiiPKfPiPf --------------------------
	.section	.nv.constant0._Z15smoothingFilteriiiiPKfPiPf,"a",@progbits
	.sectionflags	@""
	.align	4
.nv.constant0._Z15smoothingFilteriiiiPKfPiPf:
	.zero		936


//--------------------- SYMBOLS --------------------------

	.type		.nv.reservedSmem.offset0,@object
	.size		.nv.reservedSmem.offset0,0x4
	.type		.nv.reservedSmem.cap,@object
	.size		.nv.reservedSmem.cap,0x4
